// auto-generated by cutlass_sweep.gemm — config: {"arch": "sm_90", "cluster_m": 1, "cluster_n": 2, "dtype": "e5m2", "stages": 5, "tile_k": 128, "tile_m": 64, "tile_n": 128}
#include "cutlass/cutlass.h"
#include "cutlass/gemm/collective/collective_builder.hpp"
#include "cutlass/gemm/device/gemm_universal_adapter.h"
#include "cutlass/gemm/kernel/gemm_universal.hpp"
#include "cutlass/epilogue/collective/collective_builder.hpp"

using ElemA = cutlass::float_e5m2_t;
using ElemB = cutlass::float_e5m2_t;
using ElemCD = cutlass::float_e5m2_t;
using Acc  = float;
using TileShape    = cute::Shape<cute::_64, cute::_128, cute::_128>;
using ClusterShape = cute::Shape<cute::_1, cute::_2, cute::_1>;

using CollectiveEpilogue = typename cutlass::epilogue::collective::CollectiveBuilder<
    cutlass::arch::Sm90, cutlass::arch::OpClassTensorOp,
    TileShape, ClusterShape,
    cutlass::epilogue::collective::EpilogueTileAuto,
    Acc, Acc,
    ElemCD, cutlass::layout::RowMajor, 128 / cutlass::sizeof_bits<ElemCD>::value,
    ElemCD, cutlass::layout::RowMajor, 128 / cutlass::sizeof_bits<ElemCD>::value,
    cutlass::epilogue::collective::EpilogueScheduleAuto
  >::CollectiveOp;

using CollectiveMainloop = typename cutlass::gemm::collective::CollectiveBuilder<
    cutlass::arch::Sm90, cutlass::arch::OpClassTensorOp,
    ElemA, cutlass::layout::RowMajor, 128 / cutlass::sizeof_bits<ElemA>::value,
    ElemB, cutlass::layout::ColumnMajor, 128 / cutlass::sizeof_bits<ElemB>::value,
    Acc,
    TileShape, ClusterShape,
    cutlass::gemm::collective::StageCount<5>,
    cutlass::gemm::collective::KernelScheduleAuto
  >::CollectiveOp;

using GemmKernel = cutlass::gemm::kernel::GemmUniversal<
    cute::Shape<int,int,int,int>,
    CollectiveMainloop,
    CollectiveEpilogue
>;
using Gemm = cutlass::gemm::device::GemmUniversalAdapter<GemmKernel>;

// Force the device kernel symbol into the cubin without needing a host main.
auto* _anchor = &cutlass::device_kernel<GemmKernel>;


// ===== COMPILED SASS (sm_90a) =====

	.target	sm_90a

	.elftype	@"ET_EXEC"


//--------------------- .note.nv.tkinfo           --------------------------
	.section	.note.nv.tkinfo,"",@"SHT_NOTE"
	.sectionflags	@"SHF_NOTE_NV_TKINFO"
	.tkinfo
        /*0018*/ 	.word	0x00000002
        /*0030*/ 	.string	""
        /*0030*/ 	.string	"ptxas"
        /*0030*/ 	.string	"Cuda compilation tools, release 13.0, V13.0.88"
        /*0030*/ 	.string	"Build cuda_13.0.r13.0/compiler.36424714_0"
        /*0030*/ 	.string	"-arch sm_90a -m 64 "



//--------------------- .note.nv.cuinfo           --------------------------
	.section	.note.nv.cuinfo,"",@"SHT_NOTE"
	.sectionflags	@"SHF_NOTE_NV_CUINFO"
        /*0018*/ 	.short	0x0002
        /*001a*/ 	.short	0x005a
        /*001c*/ 	.short	0x0082
	.zero		2


//--------------------- .nv.info                  --------------------------
	.section	.nv.info,"",@"SHT_CUDA_INFO"
	.align	4


	//----- nvinfo : EIATTR_REGCOUNT
	.align		4
        /*0000*/ 	.byte	0x04, 0x2f
        /*0002*/ 	.short	(.L_12 - .L_11)
	.align		4
.L_11:
        /*0004*/ 	.word	index@(_ZN7cutlass13device_kernelINS_4gemm6kernel13GemmUniversalIN4cute5tupleIJiiiiEEENS1_10collective13CollectiveMmaINS1_37MainloopSm90TmaGmmaWarpSpecializedFP8ILi5ENS5_IJNS4_1CILi1EEENSA_ILi2EEESB_EEENS1_32KernelTmaWarpSpecializedPingpongEEENS5_IJNSA_ILi64EEENSA_ILi128EEESH_EEENS_12float_e5m2_tENS5_IJlSB_lEEESJ_SK_NS4_8TiledMMAINS4_8MMA_AtomIJNS4_4SM904GMMA31MMA_64x128x32_F32E5M2E5M2_SS_TNILNSO_7ScaleInE1ELSQ_1EEEEEENS4_6LayoutINS5_IJSB_SB_SB_EEENS5_IJNSA_ILi0EEESV_SV_EEEEENS5_IJNS4_10UnderscoreESY_SY_EEEEENS4_23SM90_TMA_LOAD_MULTICASTENS4_14ComposedLayoutINS4_7SwizzleILi3ELi4ELi3EEENS4_18smem_ptr_flag_bitsILi8EEENST_INS5_IJNSA_ILi8EEESH_EEENS5_IJSH_SB_EEEEEEEvNS4_8identityENS4_13SM90_TMA_LOADES1B_vS1C_EENS_8epilogue10collective6detail29Sm90TmaWarpSpecializedAdapterINS1G_15DefaultEpilogueISJ_SK_SK_NS1F_6thread17LinearCombinationISJ_Li1EffLNS1K_9ScaleType4KindE0ELNS_15FloatRoundStyleE2ESJ_EENS1_15EpilogueDefaultEEEEEvvEEEEvNT_6ParamsE)
        /*0008*/ 	.word	0x000000a8


	//----- nvinfo : EIATTR_FRAME_SIZE
	.align		4
.L_12:
        /*000c*/ 	.byte	0x04, 0x11
        /*000e*/ 	.short	(.L_14 - .L_13)
	.align		4
.L_13:
        /*0010*/ 	.word	index@(_ZN7cutlass13device_kernelINS_4gemm6kernel13GemmUniversalIN4cute5tupleIJiiiiEEENS1_10collective13CollectiveMmaINS1_37MainloopSm90TmaGmmaWarpSpecializedFP8ILi5ENS5_IJNS4_1CILi1EEENSA_ILi2EEESB_EEENS1_32KernelTmaWarpSpecializedPingpongEEENS5_IJNSA_ILi64EEENSA_ILi128EEESH_EEENS_12float_e5m2_tENS5_IJlSB_lEEESJ_SK_NS4_8TiledMMAINS4_8MMA_AtomIJNS4_4SM904GMMA31MMA_64x128x32_F32E5M2E5M2_SS_TNILNSO_7ScaleInE1ELSQ_1EEEEEENS4_6LayoutINS5_IJSB_SB_SB_EEENS5_IJNSA_ILi0EEESV_SV_EEEEENS5_IJNS4_10UnderscoreESY_SY_EEEEENS4_23SM90_TMA_LOAD_MULTICASTENS4_14ComposedLayoutINS4_7SwizzleILi3ELi4ELi3EEENS4_18smem_ptr_flag_bitsILi8EEENST_INS5_IJNSA_ILi8EEESH_EEENS5_IJSH_SB_EEEEEEEvNS4_8identityENS4_13SM90_TMA_LOADES1B_vS1C_EENS_8epilogue10collective6detail29Sm90TmaWarpSpecializedAdapterINS1G_15DefaultEpilogueISJ_SK_SK_NS1F_6thread17LinearCombinationISJ_Li1EffLNS1K_9ScaleType4KindE0ELNS_15FloatRoundStyleE2ESJ_EENS1_15EpilogueDefaultEEEEEvvEEEEvNT_6ParamsE)
        /*0014*/ 	.word	0x00000000


	//----- nvinfo : EIATTR_MIN_STACK_SIZE
	.align		4
.L_14:
        /*0018*/ 	.byte	0x04, 0x12
        /*001a*/ 	.short	(.L_16 - .L_15)
	.align		4
.L_15:
        /*001c*/ 	.word	index@(_ZN7cutlass13device_kernelINS_4gemm6kernel13GemmUniversalIN4cute5tupleIJiiiiEEENS1_10collective13CollectiveMmaINS1_37MainloopSm90TmaGmmaWarpSpecializedFP8ILi5ENS5_IJNS4_1CILi1EEENSA_ILi2EEESB_EEENS1_32KernelTmaWarpSpecializedPingpongEEENS5_IJNSA_ILi64EEENSA_ILi128EEESH_EEENS_12float_e5m2_tENS5_IJlSB_lEEESJ_SK_NS4_8TiledMMAINS4_8MMA_AtomIJNS4_4SM904GMMA31MMA_64x128x32_F32E5M2E5M2_SS_TNILNSO_7ScaleInE1ELSQ_1EEEEEENS4_6LayoutINS5_IJSB_SB_SB_EEENS5_IJNSA_ILi0EEESV_SV_EEEEENS5_IJNS4_10UnderscoreESY_SY_EEEEENS4_23SM90_TMA_LOAD_MULTICASTENS4_14ComposedLayoutINS4_7SwizzleILi3ELi4ELi3EEENS4_18smem_ptr_flag_bitsILi8EEENST_INS5_IJNSA_ILi8EEESH_EEENS5_IJSH_SB_EEEEEEEvNS4_8identityENS4_13SM90_TMA_LOADES1B_vS1C_EENS_8epilogue10collective6detail29Sm90TmaWarpSpecializedAdapterINS1G_15DefaultEpilogueISJ_SK_SK_NS1F_6thread17LinearCombinationISJ_Li1EffLNS1K_9ScaleType4KindE0ELNS_15FloatRoundStyleE2ESJ_EENS1_15EpilogueDefaultEEEEEvvEEEEvNT_6ParamsE)
        /*0020*/ 	.word	0x00000000
.L_16:


//--------------------- .nv.compat                --------------------------
	.section	.nv.compat,"",@"SHT_CUDA_COMPAT_INFO"
	.align	4
        /*0000*/ 	.byte	0x02, 0x09, 0x01, 0x00, 0x02, 0x02, 0x04, 0x00, 0x02, 0x05, 0x05, 0x00, 0x03, 0x07, 0x01, 0x01
        /*0010*/ 	.byte	0x02, 0x03, 0x01, 0x00, 0x02, 0x06, 0x01, 0x00, 0x04, 0x0b, 0x08, 0x00, 0x00, 0x00, 0x00, 0x00
        /*0020*/ 	.byte	0x00, 0x00, 0x00, 0x00


//--------------------- .nv.info._ZN7cutlass13device_kernelINS_4gemm6kernel13GemmUniversalIN4cute5tupleIJiiiiEEENS1_10collective13CollectiveMmaINS1_37MainloopSm90TmaGmmaWarpSpecializedFP8ILi5ENS5_IJNS4_1CILi1EEENSA_ILi2EEESB_EEENS1_32KernelTmaWarpSpecializedPingpongEEENS5_IJNSA_ILi64EEENSA_ILi128EEESH_EEENS_12float_e5m2_tENS5_IJlSB_lEEESJ_SK_NS4_8TiledMMAINS4_8MMA_AtomIJNS4_4SM904GMMA31MMA_64x128x32_F32E5M2E5M2_SS_TNILNSO_7ScaleInE1ELSQ_1EEEEEENS4_6LayoutINS5_IJSB_SB_SB_EEENS5_IJNSA_ILi0EEESV_SV_EEEEENS5_IJNS4_10UnderscoreESY_SY_EEEEENS4_23SM90_TMA_LOAD_MULTICASTENS4_14ComposedLayoutINS4_7SwizzleILi3ELi4ELi3EEENS4_18smem_ptr_flag_bitsILi8EEENST_INS5_IJNSA_ILi8EEESH_EEENS5_IJSH_SB_EEEEEEEvNS4_8identityENS4_13SM90_TMA_LOADES1B_vS1C_EENS_8epilogue10collective6detail29Sm90TmaWarpSpecializedAdapterINS1G_15DefaultEpilogueISJ_SK_SK_NS1F_6thread17LinearCombinationISJ_Li1EffLNS1K_9ScaleType4KindE0ELNS_15FloatRoundStyleE2ESJ_EENS1_15EpilogueDefaultEEEEEvvEEEEvNT_6ParamsE --------------------------
	.section	.nv.info._ZN7cutlass13device_kernelINS_4gemm6kernel13GemmUniversalIN4cute5tupleIJiiiiEEENS1_10collective13CollectiveMmaINS1_37MainloopSm90TmaGmmaWarpSpecializedFP8ILi5ENS5_IJNS4_1CILi1EEENSA_ILi2EEESB_EEENS1_32KernelTmaWarpSpecializedPingpongEEENS5_IJNSA_ILi64EEENSA_ILi128EEESH_EEENS_12float_e5m2_tENS5_IJlSB_lEEESJ_SK_NS4_8TiledMMAINS4_8MMA_AtomIJNS4_4SM904GMMA31MMA_64x128x32_F32E5M2E5M2_SS_TNILNSO_7ScaleInE1ELSQ_1EEEEEENS4_6LayoutINS5_IJSB_SB_SB_EEENS5_IJNSA_ILi0EEESV_SV_EEEEENS5_IJNS4_10UnderscoreESY_SY_EEEEENS4_23SM90_TMA_LOAD_MULTICASTENS4_14ComposedLayoutINS4_7SwizzleILi3ELi4ELi3EEENS4_18smem_ptr_flag_bitsILi8EEENST_INS5_IJNSA_ILi8EEESH_EEENS5_IJSH_SB_EEEEEEEvNS4_8identityENS4_13SM90_TMA_LOADES1B_vS1C_EENS_8epilogue10collective6detail29Sm90TmaWarpSpecializedAdapterINS1G_15DefaultEpilogueISJ_SK_SK_NS1F_6thread17LinearCombinationISJ_Li1EffLNS1K_9ScaleType4KindE0ELNS_15FloatRoundStyleE2ESJ_EENS1_15EpilogueDefaultEEEEEvvEEEEvNT_6ParamsE,"",@"SHT_CUDA_INFO"
	.sectionflags	@""
	.align	4


	//----- nvinfo : EIATTR_CUDA_API_VERSION
	.align		4
        /*0000*/ 	.byte	0x04, 0x37
        /*0002*/ 	.short	(.L_18 - .L_17)
.L_17:
        /*0004*/ 	.word	0x00000082


	//----- nvinfo : EIATTR_KPARAM_INFO
	.align		4
.L_18:
        /*0008*/ 	.byte	0x04, 0x17
        /*000a*/ 	.short	(.L_20 - .L_19)
.L_19:
        /*000c*/ 	.word	0x00000000
        /*0010*/ 	.short	0x0000
        /*0012*/ 	.short	0x0070
        /*0014*/ 	.byte	0x00, 0xf0, 0x01, 0x10


	//----- nvinfo : EIATTR_SPARSE_MMA_MASK
	.align		4
.L_20:
        /*0018*/ 	.byte	0x03, 0x50
        /*001a*/ 	.short	0x0000


	//----- nvinfo : EIATTR_MAXREG_COUNT
	.align		4
        /*001c*/ 	.byte	0x03, 0x1b
        /*001e*/ 	.short	0x00a8


	//----- nvinfo : EIATTR_NUM_BARRIERS
	.align		4
        /*0020*/ 	.byte	0x02, 0x4c
        /*0022*/ 	.byte	0x01
	.zero		1


	//----- nvinfo : EIATTR_MERCURY_ISA_VERSION
	.align		4
        /*0024*/ 	.byte	0x03, 0x5f
        /*0026*/ 	.short	0x0101


	//----- nvinfo : EIATTR_INT_WARP_WIDE_INSTR_OFFSETS
	.align		4
        /*0028*/ 	.byte	0x04, 0x31
        /*002a*/ 	.short	(.L_22 - .L_21)


	//   ....[0]....
.L_21:
        /*002c*/ 	.word	0x000004d0


	//   ....[1]....
        /*0030*/ 	.word	0x00000510


	//   ....[2]....
        /*0034*/ 	.word	0x00000660


	//   ....[3]....
        /*0038*/ 	.word	0x00000670


	//   ....[4]....
        /*003c*/ 	.word	0x00000690


	//   ....[5]....
        /*0040*/ 	.word	0x000006a0


	//   ....[6]....
        /*0044*/ 	.word	0x00000730


	//   ....[7]....
        /*0048*/ 	.word	0x00000790


	//   ....[8]....
        /*004c*/ 	.word	0x00003210


	//----- nvinfo : EIATTR_COOP_GROUP_MASK_REGIDS
	.align		4
.L_22:
        /*0050*/ 	.byte	0x04, 0x29
        /*0052*/ 	.short	(.L_24 - .L_23)


	//   ....[0]....
.L_23:
        /*0054*/ 	.word	0xffffffff


	//   ....[1]....
        /*0058*/ 	.word	0xffffffff


	//   ....[2]....
        /*005c*/ 	.word	0xffffffff


	//   ....[3]....
        /*0060*/ 	.word	0xffffffff


	//   ....[4]....
        /*0064*/ 	.word	0xffffffff


	//   ....[5]....
        /*0068*/ 	.word	0xffffffff


	//   ....[6]....
        /*006c*/ 	.word	0xffffffff


	//----- nvinfo : EIATTR_COOP_GROUP_INSTR_OFFSETS
	.align		4
.L_24:
        /*0070*/ 	.byte	0x04, 0x28
        /*0072*/ 	.short	(.L_26 - .L_25)


	//   ....[0]....
.L_25:
        /*0074*/ 	.word	0x00000060


	//   ....[1]....
        /*0078*/ 	.word	0x00000070


	//   ....[2]....
        /*007c*/ 	.word	0x00000130


	//   ....[3]....
        /*0080*/ 	.word	0x000002f0


	//   ....[4]....
        /*0084*/ 	.word	0x00000330


	//   ....[5]....
        /*0088*/ 	.word	0x000003b0


	//   ....[6]....
        /*008c*/ 	.word	0x000008f0


	//----- nvinfo : EIATTR_REG_RECONFIG
	.align		4
.L_26:
        /*0090*/ 	.byte	0x01, 0x54
	.zero		2


	//----- nvinfo : EIATTR_MBARRIER_INSTR_OFFSETS
	.align		4
        /*0094*/ 	.byte	0x04, 0x39
        /*0096*/ 	.short	(.L_28 - .L_27)


	//   ....[0]....
.L_27:
        /*0098*/ 	.word	0x00000240
        /*009c*/ 	.word	0x000000ff
        /*00a0*/ 	.word	0x00000000
        /*00a4*/ 	.short	0x0100
        /*00a6*/ 	.byte	0x08
	.zero		1


	//   ....[1]....
        /*00a8*/ 	.word	0x00000250
        /*00ac*/ 	.word	0x000000ff
        /*00b0*/ 	.word	0x00000028
        /*00b4*/ 	.short	0x0100
        /*00b6*/ 	.byte	0x08
	.zero		1


	//   ....[2]....
        /*00b8*/ 	.word	0x00000260
        /*00bc*/ 	.word	0x000000ff
        /*00c0*/ 	.word	0x00000008
        /*00c4*/ 	.short	0x0100
        /*00c6*/ 	.byte	0x08
	.zero		1


	//   ....[3]....
        /*00c8*/ 	.word	0x00000270
        /*00cc*/ 	.word	0x000000ff
        /*00d0*/ 	.word	0x00000030
        /*00d4*/ 	.short	0x0100
        /*00d6*/ 	.byte	0x08
	.zero		1


	//   ....[4]....
        /*00d8*/ 	.word	0x00000280
        /*00dc*/ 	.word	0x000000ff
        /*00e0*/ 	.word	0x00000010
        /*00e4*/ 	.short	0x0100
        /*00e6*/ 	.byte	0x08
	.zero		1


	//   ....[5]....
        /*00e8*/ 	.word	0x00000290
        /*00ec*/ 	.word	0x000000ff
        /*00f0*/ 	.word	0x00000038
        /*00f4*/ 	.short	0x0100
        /*00f6*/ 	.byte	0x08
	.zero		1


	//   ....[6]....
        /*00f8*/ 	.word	0x000002a0
        /*00fc*/ 	.word	0x000000ff
        /*0100*/ 	.word	0x00000018
        /*0104*/ 	.short	0x0100
        /*0106*/ 	.byte	0x08
	.zero		1


	//   ....[7]....
        /*0108*/ 	.word	0x000002b0
        /*010c*/ 	.word	0x000000ff
        /*0110*/ 	.word	0x00000040
        /*0114*/ 	.short	0x0100
        /*0116*/ 	.byte	0x08
	.zero		1


	//   ....[8]....
        /*0118*/ 	.word	0x000002c0
        /*011c*/ 	.word	0x000000ff
        /*0120*/ 	.word	0x00000020
        /*0124*/ 	.short	0x0100
        /*0126*/ 	.byte	0x08
	.zero		1


	//   ....[9]....
        /*0128*/ 	.word	0x000002d0
        /*012c*/ 	.word	0x000000ff
        /*0130*/ 	.word	0x00000048
        /*0134*/ 	.short	0x0100
        /*0136*/ 	.byte	0x08
	.zero		1


	//   ....[10]....
        /*0138*/ 	.word	0x000007c0
        /*013c*/ 	.word	0x000000ff
        /*0140*/ 	.word	0x00000080
        /*0144*/ 	.short	0x0100
        /*0146*/ 	.byte	0x08
	.zero		1


	//   ....[11]....
        /*0148*/ 	.word	0x00000850
        /*014c*/ 	.word	0x000000ff
        /*0150*/ 	.word	0x00000088
        /*0154*/ 	.short	0x0100
        /*0156*/ 	.byte	0x08
	.zero		1


	//   ....[12]....
        /*0158*/ 	.word	0x00000870
        /*015c*/ 	.word	0x000000ff
        /*0160*/ 	.word	0x00000060
        /*0164*/ 	.short	0x0100
        /*0166*/ 	.byte	0x09
	.zero		1


	//   ....[13]....
        /*0168*/ 	.word	0x00000880
        /*016c*/ 	.word	0x000000ff
        /*0170*/ 	.word	0x00000068
        /*0174*/ 	.short	0x0100
        /*0176*/ 	.byte	0x09
	.zero		1


	//   ....[14]....
        /*0178*/ 	.word	0x00000890
        /*017c*/ 	.word	0x000000ff
        /*0180*/ 	.word	0x00000070
        /*0184*/ 	.short	0x0100
        /*0186*/ 	.byte	0x09
	.zero		1


	//   ....[15]....
        /*0188*/ 	.word	0x000008a0
        /*018c*/ 	.word	0x000000ff
        /*0190*/ 	.word	0x00000078
        /*0194*/ 	.short	0x0100
        /*0196*/ 	.byte	0x09
	.zero		1


	//   ....[16]....
        /*0198*/ 	.word	0x00001600
        /*019c*/ 	.word	0x000000ff
        /*01a0*/ 	.word	0xfffffff8
        /*01a4*/ 	.short	0x010a
        /*01a6*/ 	.byte	0x0b
	.zero		1


	//   ....[17]....
        /*01a8*/ 	.word	0x00001ae0
        /*01ac*/ 	.word	0x000000ff
        /*01b0*/ 	.word	0x00000000
        /*01b4*/ 	.short	0x010a
        /*01b6*/ 	.byte	0x06
	.zero		1


	//   ....[18]....
        /*01b8*/ 	.word	0x00001b20
        /*01bc*/ 	.word	0x000000ff
        /*01c0*/ 	.word	0x00000000
        /*01c4*/ 	.short	0x010a
        /*01c6*/ 	.byte	0x06
	.zero		1


	//   ....[19]....
        /*01c8*/ 	.word	0x000024e0
        /*01cc*/ 	.word	0x000000ff
        /*01d0*/ 	.word	0x00000000
        /*01d4*/ 	.short	0x010a
        /*01d6*/ 	.byte	0x10
	.zero		1


	//   ....[20]....
        /*01d8*/ 	.word	0x00002520
        /*01dc*/ 	.word	0x000000ff
        /*01e0*/ 	.word	0x00000000
        /*01e4*/ 	.short	0x010a
        /*01e6*/ 	.byte	0x10
	.zero		1


	//   ....[21]....
        /*01e8*/ 	.word	0x00002c40
        /*01ec*/ 	.word	0x00000015
        /*01f0*/ 	.word	0x00000000
        /*01f4*/ 	.short	0x0101
        /*01f6*/ 	.byte	0x3f
	.zero		1


	//   ....[22]....
        /*01f8*/ 	.word	0x000031b0
        /*01fc*/ 	.word	0x00000013
        /*0200*/ 	.word	0x00000000
        /*0204*/ 	.short	0x0101
        /*0206*/ 	.byte	0x16
	.zero		1


	//   ....[23]....
        /*0208*/ 	.word	0x000032c0
        /*020c*/ 	.word	0x00000013
        /*0210*/ 	.word	0x00000000
        /*0214*/ 	.short	0x0101
        /*0216*/ 	.byte	0x3f
	.zero		1


	//   ....[24]....
        /*0218*/ 	.word	0x00003370
        /*021c*/ 	.word	0x000000ff
        /*0220*/ 	.word	0x00000008
        /*0224*/ 	.short	0x010a
        /*0226*/ 	.byte	0x0b
	.zero		1


	//   ....[25]....
        /*0228*/ 	.word	0x00007c10
        /*022c*/ 	.word	0x00000004
        /*0230*/ 	.word	0x00000000
        /*0234*/ 	.short	0x0101
        /*0236*/ 	.byte	0x16
	.zero		1


	//   ....[26]....
        /*0238*/ 	.word	0x00008530
        /*023c*/ 	.word	0x00000013
        /*0240*/ 	.word	0x00000028
        /*0244*/ 	.short	0x010a
        /*0246*/ 	.byte	0x3f
	.zero		1


	//   ....[27]....
        /*0248*/ 	.word	0x000088c0
        /*024c*/ 	.word	0x0000000a
        /*0250*/ 	.word	0x00000088
        /*0254*/ 	.short	0x0101
        /*0256*/ 	.byte	0x3f
	.zero		1


	//   ....[28]....
        /*0258*/ 	.word	0x00009020
        /*025c*/ 	.word	0x00000005
        /*0260*/ 	.word	0x00000000
        /*0264*/ 	.short	0x010a
        /*0266*/ 	.byte	0x3f
	.zero		1


	//   ....[29]....
        /*0268*/ 	.word	0x000090a0
        /*026c*/ 	.word	0x00000007
        /*0270*/ 	.word	0x00000000
        /*0274*/ 	.short	0x010a
        /*0276*/ 	.byte	0x3f
	.zero		1


	//   ....[30]....
        /*0278*/ 	.word	0x00009130
        /*027c*/ 	.word	0x00000008
        /*0280*/ 	.word	0x00000000
        /*0284*/ 	.short	0x010a
        /*0286*/ 	.byte	0x3f
	.zero		1


	//   ....[31]....
        /*0288*/ 	.word	0x000091c0
        /*028c*/ 	.word	0x0000000b
        /*0290*/ 	.word	0x00000000
        /*0294*/ 	.short	0x010a
        /*0296*/ 	.byte	0x3f
	.zero		1


	//   ....[32]....
        /*0298*/ 	.word	0x00009250
        /*029c*/ 	.word	0x00000003
        /*02a0*/ 	.word	0x00000000
        /*02a4*/ 	.short	0x010a
        /*02a6*/ 	.byte	0x3f
	.zero		1


	//   ....[33]....
        /*02a8*/ 	.word	0x000092c0
        /*02ac*/ 	.word	0x00000012
        /*02b0*/ 	.word	0xfffffff8
        /*02b4*/ 	.short	0x010a
        /*02b6*/ 	.byte	0x3f
	.zero		1


	//   ....[34]....
        /*02b8*/ 	.word	0x00009320
        /*02bc*/ 	.word	0x00000012
        /*02c0*/ 	.word	0x00000000
        /*02c4*/ 	.short	0x010a
        /*02c6*/ 	.byte	0x3f
	.zero		1


	//   ....[35]....
        /*02c8*/ 	.word	0x00009380
        /*02cc*/ 	.word	0x00000015
        /*02d0*/ 	.word	0x00000000
        /*02d4*/ 	.short	0x010a
        /*02d6*/ 	.byte	0x3f
	.zero		1


	//   ....[36]....
        /*02d8*/ 	.word	0x000093e0
        /*02dc*/ 	.word	0x00000013
        /*02e0*/ 	.word	0x00000008
        /*02e4*/ 	.short	0x010a
        /*02e6*/ 	.byte	0x3f
	.zero		1


	//   ....[37]....
        /*02e8*/ 	.word	0x000094b0
        /*02ec*/ 	.word	0x00000013
        /*02f0*/ 	.word	0x00000028
        /*02f4*/ 	.short	0x010a
        /*02f6*/ 	.byte	0x3f
	.zero		1


	//   ....[38]....
        /*02f8*/ 	.word	0x00009590
        /*02fc*/ 	.word	0x00000005
        /*0300*/ 	.word	0x00000000
        /*0304*/ 	.short	0x010a
        /*0306*/ 	.byte	0x3f
	.zero		1


	//   ....[39]....
        /*0308*/ 	.word	0x000095e0
        /*030c*/ 	.word	0x00000007
        /*0310*/ 	.word	0x00000000
        /*0314*/ 	.short	0x010a
        /*0316*/ 	.byte	0x3f
	.zero		1


	//   ....[40]....
        /*0318*/ 	.word	0x00009630
        /*031c*/ 	.word	0x00000008
        /*0320*/ 	.word	0x00000000
        /*0324*/ 	.short	0x010a
        /*0326*/ 	.byte	0x3f
	.zero		1


	//   ....[41]....
        /*0328*/ 	.word	0x00009680
        /*032c*/ 	.word	0x0000000b
        /*0330*/ 	.word	0x00000000
        /*0334*/ 	.short	0x010a
        /*0336*/ 	.byte	0x3f
	.zero		1


	//----- nvinfo : EIATTR_NUM_MBARRIERS
	.align		4
.L_28:
        /*0338*/ 	.byte	0x03, 0x38
        /*033a*/ 	.short	0x0010


	//----- nvinfo : EIATTR_EXIT_INSTR_OFFSETS
	.align		4
        /*033c*/ 	.byte	0x04, 0x1c
        /*033e*/ 	.short	(.L_30 - .L_29)


	//   ....[0]....
.L_29:
        /*0340*/ 	.word	0x00001340


	//   ....[1]....
        /*0344*/ 	.word	0x000013a0


	//   ....[2]....
        /*0348*/ 	.word	0x00008220


	//   ....[3]....
        /*034c*/ 	.word	0x00008250


	//   ....[4]....
        /*0350*/ 	.word	0x000092a0


	//----- nvinfo : EIATTR_MAX_THREADS
	.align		4
.L_30:
        /*0354*/ 	.byte	0x04, 0x05
        /*0356*/ 	.short	(.L_32 - .L_31)
.L_31:
        /*0358*/ 	.word	0x00000180
        /*035c*/ 	.word	0x00000001
        /*0360*/ 	.word	0x00000001


	//----- nvinfo : EIATTR_CRS_STACK_SIZE
	.align		4
.L_32:
        /*0364*/ 	.byte	0x04, 0x1e
        /*0366*/ 	.short	(.L_34 - .L_33)
.L_33:
        /*0368*/ 	.word	0x00000000


	//----- nvinfo : EIATTR_CBANK_PARAM_SIZE
	.align		4
.L_34:
        /*036c*/ 	.byte	0x03, 0x19
        /*036e*/ 	.short	0x0470


	//----- nvinfo : EIATTR_PARAM_CBANK
	.align		4
        /*0370*/ 	.byte	0x04, 0x0a
        /*0372*/ 	.short	(.L_36 - .L_35)
	.align		4
.L_35:
        /*0374*/ 	.word	index@(.nv.constant0._ZN7cutlass13device_kernelINS_4gemm6kernel13GemmUniversalIN4cute5tupleIJiiiiEEENS1_10collective13CollectiveMmaINS1_37MainloopSm90TmaGmmaWarpSpecializedFP8ILi5ENS5_IJNS4_1CILi1EEENSA_ILi2EEESB_EEENS1_32KernelTmaWarpSpecializedPingpongEEENS5_IJNSA_ILi64EEENSA_ILi128EEESH_EEENS_12float_e5m2_tENS5_IJlSB_lEEESJ_SK_NS4_8TiledMMAINS4_8MMA_AtomIJNS4_4SM904GMMA31MMA_64x128x32_F32E5M2E5M2_SS_TNILNSO_7ScaleInE1ELSQ_1EEEEEENS4_6LayoutINS5_IJSB_SB_SB_EEENS5_IJNSA_ILi0EEESV_SV_EEEEENS5_IJNS4_10UnderscoreESY_SY_EEEEENS4_23SM90_TMA_LOAD_MULTICASTENS4_14ComposedLayoutINS4_7SwizzleILi3ELi4ELi3EEENS4_18smem_ptr_flag_bitsILi8EEENST_INS5_IJNSA_ILi8EEESH_EEENS5_IJSH_SB_EEEEEEEvNS4_8identityENS4_13SM90_TMA_LOADES1B_vS1C_EENS_8epilogue10collective6detail29Sm90TmaWarpSpecializedAdapterINS1G_15DefaultEpilogueISJ_SK_SK_NS1F_6thread17LinearCombinationISJ_Li1EffLNS1K_9ScaleType4KindE0ELNS_15FloatRoundStyleE2ESJ_EENS1_15EpilogueDefaultEEEEEvvEEEEvNT_6ParamsE)
        /*0378*/ 	.short	0x0210
        /*037a*/ 	.short	0x0470


	//----- nvinfo : EIATTR_SW_WAR
	.align		4
.L_36:
        /*037c*/ 	.byte	0x04, 0x36
        /*037e*/ 	.short	(.L_38 - .L_37)
.L_37:
        /*0380*/ 	.word	0x00000008
.L_38:


//--------------------- .nv.callgraph             --------------------------
	.section	.nv.callgraph,"",@"SHT_CUDA_CALLGRAPH"
	.align	4
	.sectionentsize	8
	.align		4
        /*0000*/ 	.word	0x00000000
	.align		4
        /*0004*/ 	.word	0xffffffff
	.align		4
        /*0008*/ 	.word	0x00000000
	.align		4
        /*000c*/ 	.word	0xfffffffe
	.align		4
        /*0010*/ 	.word	0x00000000
	.align		4
        /*0014*/ 	.word	0xfffffffd
	.align		4
        /*0018*/ 	.word	0x00000000
	.align		4
        /*001c*/ 	.word	0xfffffffc


//--------------------- .nv.constant4             --------------------------
	.section	.nv.constant4,"a",@progbits
	.align	8
	.align		8
.nv.constant4:
        /*0000*/ 	.dword	_ZN39_INTERNAL_88368849_4_k_cu_b7770024_49274cuda3std3__45__cpo5beginE
	.align		8
        /*0008*/ 	.dword	_ZN39_INTERNAL_88368849_4_k_cu_b7770024_49274cuda3std3__45__cpo3endE
	.align		8
        /*0010*/ 	.dword	_ZN39_INTERNAL_88368849_4_k_cu_b7770024_49274cuda3std3__45__cpo6cbeginE
	.align		8
        /*0018*/ 	.dword	_ZN39_INTERNAL_88368849_4_k_cu_b7770024_49274cuda3std3__45__cpo4cendE
	.align		8
        /*0020*/ 	.dword	_ZN39_INTERNAL_88368849_4_k_cu_b7770024_49274cuda3std3__441_GLOBAL__N__88368849_4_k_cu_b7770024_49276ignoreE
	.align		8
        /*0028*/ 	.dword	_ZN39_INTERNAL_88368849_4_k_cu_b7770024_49274cuda3std3__419piecewise_constructE
	.align		8
        /*0030*/ 	.dword	_ZN39_INTERNAL_88368849_4_k_cu_b7770024_49274cuda3std3__48in_placeE
	.align		8
        /*0038*/ 	.dword	_ZN39_INTERNAL_88368849_4_k_cu_b7770024_49274cuda3std6ranges3__45__cpo4swapE
	.align		8
        /*0040*/ 	.dword	_ZN39_INTERNAL_88368849_4_k_cu_b7770024_49274cuda3std6ranges3__45__cpo9iter_moveE
	.align		8
        /*0048*/ 	.dword	_ZN39_INTERNAL_88368849_4_k_cu_b7770024_49274cute7productE
	.align		8
        /*0050*/ 	.dword	_ZN39_INTERNAL_88368849_4_k_cu_b7770024_49274cute1_E


//--------------------- .text._ZN7cutlass13device_kernelINS_4gemm6kernel13GemmUniversalIN4cute5tupleIJiiiiEEENS1_10collective13CollectiveMmaINS1_37MainloopSm90TmaGmmaWarpSpecializedFP8ILi5ENS5_IJNS4_1CILi1EEENSA_ILi2EEESB_EEENS1_32KernelTmaWarpSpecializedPingpongEEENS5_IJNSA_ILi64EEENSA_ILi128EEESH_EEENS_12float_e5m2_tENS5_IJlSB_lEEESJ_SK_NS4_8TiledMMAINS4_8MMA_AtomIJNS4_4SM904GMMA31MMA_64x128x32_F32E5M2E5M2_SS_TNILNSO_7ScaleInE1ELSQ_1EEEEEENS4_6LayoutINS5_IJSB_SB_SB_EEENS5_IJNSA_ILi0EEESV_SV_EEEEENS5_IJNS4_10UnderscoreESY_SY_EEEEENS4_23SM90_TMA_LOAD_MULTICASTENS4_14ComposedLayoutINS4_7SwizzleILi3ELi4ELi3EEENS4_18smem_ptr_flag_bitsILi8EEENST_INS5_IJNSA_ILi8EEESH_EEENS5_IJSH_SB_EEEEEEEvNS4_8identityENS4_13SM90_TMA_LOADES1B_vS1C_EENS_8epilogue10collective6detail29Sm90TmaWarpSpecializedAdapterINS1G_15DefaultEpilogueISJ_SK_SK_NS1F_6thread17LinearCombinationISJ_Li1EffLNS1K_9ScaleType4KindE0ELNS_15FloatRoundStyleE2ESJ_EENS1_15EpilogueDefaultEEEEEvvEEEEvNT_6ParamsE --------------------------
	.section	.text._ZN7cutlass13device_kernelINS_4gemm6kernel13GemmUniversalIN4cute5tupleIJiiiiEEENS1_10collective13CollectiveMmaINS1_37MainloopSm90TmaGmmaWarpSpecializedFP8ILi5ENS5_IJNS4_1CILi1EEENSA_ILi2EEESB_EEENS1_32KernelTmaWarpSpecializedPingpongEEENS5_IJNSA_ILi64EEENSA_ILi128EEESH_EEENS_12float_e5m2_tENS5_IJlSB_lEEESJ_SK_NS4_8TiledMMAINS4_8MMA_AtomIJNS4_4SM904GMMA31MMA_64x128x32_F32E5M2E5M2_SS_TNILNSO_7ScaleInE1ELSQ_1EEEEEENS4_6LayoutINS5_IJSB_SB_SB_EEENS5_IJNSA_ILi0EEESV_SV_EEEEENS5_IJNS4_10UnderscoreESY_SY_EEEEENS4_23SM90_TMA_LOAD_MULTICASTENS4_14ComposedLayoutINS4_7SwizzleILi3ELi4ELi3EEENS4_18smem_ptr_flag_bitsILi8EEENST_INS5_IJNSA_ILi8EEESH_EEENS5_IJSH_SB_EEEEEEEvNS4_8identityENS4_13SM90_TMA_LOADES1B_vS1C_EENS_8epilogue10collective6detail29Sm90TmaWarpSpecializedAdapterINS1G_15DefaultEpilogueISJ_SK_SK_NS1F_6thread17LinearCombinationISJ_Li1EffLNS1K_9ScaleType4KindE0ELNS_15FloatRoundStyleE2ESJ_EENS1_15EpilogueDefaultEEEEEvvEEEEvNT_6ParamsE,"ax",@progbits
	.align	128
.text._ZN7cutlass13device_kernelINS_4gemm6kernel13GemmUniversalIN4cute5tupleIJiiiiEEENS1_10collective13CollectiveMmaINS1_37MainloopSm90TmaGmmaWarpSpecializedFP8ILi5ENS5_IJNS4_1CILi1EEENSA_ILi2EEESB_EEENS1_32KernelTmaWarpSpecializedPingpongEEENS5_IJNSA_ILi64EEENSA_ILi128EEESH_EEENS_12float_e5m2_tENS5_IJlSB_lEEESJ_SK_NS4_8TiledMMAINS4_8MMA_AtomIJNS4_4SM904GMMA31MMA_64x128x32_F32E5M2E5M2_SS_TNILNSO_7ScaleInE1ELSQ_1EEEEEENS4_6LayoutINS5_IJSB_SB_SB_EEENS5_IJNSA_ILi0EEESV_SV_EEEEENS5_IJNS4_10UnderscoreESY_SY_EEEEENS4_23SM90_TMA_LOAD_MULTICASTENS4_14ComposedLayoutINS4_7SwizzleILi3ELi4ELi3EEENS4_18smem_ptr_flag_bitsILi8EEENST_INS5_IJNSA_ILi8EEESH_EEENS5_IJSH_SB_EEEEEEEvNS4_8identityENS4_13SM90_TMA_LOADES1B_vS1C_EENS_8epilogue10collective6detail29Sm90TmaWarpSpecializedAdapterINS1G_15DefaultEpilogueISJ_SK_SK_NS1F_6thread17LinearCombinationISJ_Li1EffLNS1K_9ScaleType4KindE0ELNS_15FloatRoundStyleE2ESJ_EENS1_15EpilogueDefaultEEEEEvvEEEEvNT_6ParamsE:
        .type           _ZN7cutlass13device_kernelINS_4gemm6kernel13GemmUniversalIN4cute5tupleIJiiiiEEENS1_10collective13CollectiveMmaINS1_37MainloopSm90TmaGmmaWarpSpecializedFP8ILi5ENS5_IJNS4_1CILi1EEENSA_ILi2EEESB_EEENS1_32KernelTmaWarpSpecializedPingpongEEENS5_IJNSA_ILi64EEENSA_ILi128EEESH_EEENS_12float_e5m2_tENS5_IJlSB_lEEESJ_SK_NS4_8TiledMMAINS4_8MMA_AtomIJNS4_4SM904GMMA31MMA_64x128x32_F32E5M2E5M2_SS_TNILNSO_7ScaleInE1ELSQ_1EEEEEENS4_6LayoutINS5_IJSB_SB_SB_EEENS5_IJNSA_ILi0EEESV_SV_EEEEENS5_IJNS4_10UnderscoreESY_SY_EEEEENS4_23SM90_TMA_LOAD_MULTICASTENS4_14ComposedLayoutINS4_7SwizzleILi3ELi4ELi3EEENS4_18smem_ptr_flag_bitsILi8EEENST_INS5_IJNSA_ILi8EEESH_EEENS5_IJSH_SB_EEEEEEEvNS4_8identityENS4_13SM90_TMA_LOADES1B_vS1C_EENS_8epilogue10collective6detail29Sm90TmaWarpSpecializedAdapterINS1G_15DefaultEpilogueISJ_SK_SK_NS1F_6thread17LinearCombinationISJ_Li1EffLNS1K_9ScaleType4KindE0ELNS_15FloatRoundStyleE2ESJ_EENS1_15EpilogueDefaultEEEEEvvEEEEvNT_6ParamsE,@function
        .size           _ZN7cutlass13device_kernelINS_4gemm6kernel13GemmUniversalIN4cute5tupleIJiiiiEEENS1_10collective13CollectiveMmaINS1_37MainloopSm90TmaGmmaWarpSpecializedFP8ILi5ENS5_IJNS4_1CILi1EEENSA_ILi2EEESB_EEENS1_32KernelTmaWarpSpecializedPingpongEEENS5_IJNSA_ILi64EEENSA_ILi128EEESH_EEENS_12float_e5m2_tENS5_IJlSB_lEEESJ_SK_NS4_8TiledMMAINS4_8MMA_AtomIJNS4_4SM904GMMA31MMA_64x128x32_F32E5M2E5M2_SS_TNILNSO_7ScaleInE1ELSQ_1EEEEEENS4_6LayoutINS5_IJSB_SB_SB_EEENS5_IJNSA_ILi0EEESV_SV_EEEEENS5_IJNS4_10UnderscoreESY_SY_EEEEENS4_23SM90_TMA_LOAD_MULTICASTENS4_14ComposedLayoutINS4_7SwizzleILi3ELi4ELi3EEENS4_18smem_ptr_flag_bitsILi8EEENST_INS5_IJNSA_ILi8EEESH_EEENS5_IJSH_SB_EEEEEEEvNS4_8identityENS4_13SM90_TMA_LOADES1B_vS1C_EENS_8epilogue10collective6detail29Sm90TmaWarpSpecializedAdapterINS1G_15DefaultEpilogueISJ_SK_SK_NS1F_6thread17LinearCombinationISJ_Li1EffLNS1K_9ScaleType4KindE0ELNS_15FloatRoundStyleE2ESJ_EENS1_15EpilogueDefaultEEEEEvvEEEEvNT_6ParamsE,(.L_x_210 - _ZN7cutlass13device_kernelINS_4gemm6kernel13GemmUniversalIN4cute5tupleIJiiiiEEENS1_10collective13CollectiveMmaINS1_37MainloopSm90TmaGmmaWarpSpecializedFP8ILi5ENS5_IJNS4_1CILi1EEENSA_ILi2EEESB_EEENS1_32KernelTmaWarpSpecializedPingpongEEENS5_IJNSA_ILi64EEENSA_ILi128EEESH_EEENS_12float_e5m2_tENS5_IJlSB_lEEESJ_SK_NS4_8TiledMMAINS4_8MMA_AtomIJNS4_4SM904GMMA31MMA_64x128x32_F32E5M2E5M2_SS_TNILNSO_7ScaleInE1ELSQ_1EEEEEENS4_6LayoutINS5_IJSB_SB_SB_EEENS5_IJNSA_ILi0EEESV_SV_EEEEENS5_IJNS4_10UnderscoreESY_SY_EEEEENS4_23SM90_TMA_LOAD_MULTICASTENS4_14ComposedLayoutINS4_7SwizzleILi3ELi4ELi3EEENS4_18smem_ptr_flag_bitsILi8EEENST_INS5_IJNSA_ILi8EEESH_EEENS5_IJSH_SB_EEEEEEEvNS4_8identityENS4_13SM90_TMA_LOADES1B_vS1C_EENS_8epilogue10collective6detail29Sm90TmaWarpSpecializedAdapterINS1G_15DefaultEpilogueISJ_SK_SK_NS1F_6thread17LinearCombinationISJ_Li1EffLNS1K_9ScaleType4KindE0ELNS_15FloatRoundStyleE2ESJ_EENS1_15EpilogueDefaultEEEEEvvEEEEvNT_6ParamsE)
        .other          _ZN7cutlass13device_kernelINS_4gemm6kernel13GemmUniversalIN4cute5tupleIJiiiiEEENS1_10collective13CollectiveMmaINS1_37MainloopSm90TmaGmmaWarpSpecializedFP8ILi5ENS5_IJNS4_1CILi1EEENSA_ILi2EEESB_EEENS1_32KernelTmaWarpSpecializedPingpongEEENS5_IJNSA_ILi64EEENSA_ILi128EEESH_EEENS_12float_e5m2_tENS5_IJlSB_lEEESJ_SK_NS4_8TiledMMAINS4_8MMA_AtomIJNS4_4SM904GMMA31MMA_64x128x32_F32E5M2E5M2_SS_TNILNSO_7ScaleInE1ELSQ_1EEEEEENS4_6LayoutINS5_IJSB_SB_SB_EEENS5_IJNSA_ILi0EEESV_SV_EEEEENS5_IJNS4_10UnderscoreESY_SY_EEEEENS4_23SM90_TMA_LOAD_MULTICASTENS4_14ComposedLayoutINS4_7SwizzleILi3ELi4ELi3EEENS4_18smem_ptr_flag_bitsILi8EEENST_INS5_IJNSA_ILi8EEESH_EEENS5_IJSH_SB_EEEEEEEvNS4_8identityENS4_13SM90_TMA_LOADES1B_vS1C_EENS_8epilogue10collective6detail29Sm90TmaWarpSpecializedAdapterINS1G_15DefaultEpilogueISJ_SK_SK_NS1F_6thread17LinearCombinationISJ_Li1EffLNS1K_9ScaleType4KindE0ELNS_15FloatRoundStyleE2ESJ_EENS1_15EpilogueDefaultEEEEEvvEEEEvNT_6ParamsE,@"STO_CUDA_ENTRY STV_DEFAULT"
_ZN7cutlass13device_kernelINS_4gemm6kernel13GemmUniversalIN4cute5tupleIJiiiiEEENS1_10collective13CollectiveMmaINS1_37MainloopSm90TmaGmmaWarpSpecializedFP8ILi5ENS5_IJNS4_1CILi1EEENSA_ILi2EEESB_EEENS1_32KernelTmaWarpSpecializedPingpongEEENS5_IJNSA_ILi64EEENSA_ILi128EEESH_EEENS_12float_e5m2_tENS5_IJlSB_lEEESJ_SK_NS4_8TiledMMAINS4_8MMA_AtomIJNS4_4SM904GMMA31MMA_64x128x32_F32E5M2E5M2_SS_TNILNSO_7ScaleInE1ELSQ_1EEEEEENS4_6LayoutINS5_IJSB_SB_SB_EEENS5_IJNSA_ILi0EEESV_SV_EEEEENS5_IJNS4_10UnderscoreESY_SY_EEEEENS4_23SM90_TMA_LOAD_MULTICASTENS4_14ComposedLayoutINS4_7SwizzleILi3ELi4ELi3EEENS4_18smem_ptr_flag_bitsILi8EEENST_INS5_IJNSA_ILi8EEESH_EEENS5_IJSH_SB_EEEEEEEvNS4_8identityENS4_13SM90_TMA_LOADES1B_vS1C_EENS_8epilogue10collective6detail29Sm90TmaWarpSpecializedAdapterINS1G_15DefaultEpilogueISJ_SK_SK_NS1F_6thread17LinearCombinationISJ_Li1EffLNS1K_9ScaleType4KindE0ELNS_15FloatRoundStyleE2ESJ_EENS1_15EpilogueDefaultEEEEEvvEEEEvNT_6ParamsE:
[----:B------:R-:W-:Y:S01]  /*0000*/  LDC R1, c[0x0][0x28] ;  /* 0x00000a00ff017b82 */ /* 0x000fe20000000800 */
[----:B------:R-:W0:Y:S01]  /*0010*/  S2R R16, SR_TID.X ;  /* 0x0000000000107919 */ /* 0x000e220000002100 */
[----:B------:R-:W-:Y:S01]  /*0020*/  ELECT P0, URZ, PT ;  /* 0x00000000003f782f */ /* 0x000fe20003800000 */
[----:B------:R-:W-:Y:S01]  /*0030*/  BSSY B0, `(.L_x_0) ;  /* 0x000000f000007945 */ /* 0x000fe20003800000 */
[--C-:B0-----:R-:W-:Y:S02]  /*0040*/  SHF.R.U32.HI R0, RZ, 0x5, R16.reuse ;  /* 0x00000005ff007819 */ /* 0x101fe40000011610 */
[----:B------:R-:W-:-:S03]  /*0050*/  SHF.R.U32.HI R4, RZ, 0x7, R16 ;  /* 0x00000007ff047819 */ /* 0x000fc60000011610 */
[----:B------:R-:W0:Y:S04]  /*0060*/  SHFL.IDX PT, R2, R0, RZ, 0x1f ;  /* 0x00001fff00027589 */ /* 0x000e2800000e0000 */
[----:B------:R1:W2:Y:S01]  /*0070*/  SHFL.IDX PT, R5, R4, RZ, 0x1f ;  /* 0x00001fff04057589 */ /* 0x0002a200000e0000 */
[----:B0-----:R-:W-:-:S13]  /*0080*/  ISETP.NE.OR P0, PT, R2, RZ, !P0 ;  /* 0x000000ff0200720c */ /* 0x001fda0004705670 */
[----:B-12---:R-:W-:Y:S05]  /*0090*/  @P0 BRA `(.L_x_1) ;  /* 0x0000000000200947 */ /* 0x006fea0003800000 */
[----:B------:R-:W-:Y:S02]  /*00a0*/  ULDC.64 UR4, c[0x0][0x198] ;  /* 0x0000660000047ab9 */ /* 0x000fe40000000a00 */
[----:B------:R-:W-:Y:S02]  /*00b0*/  UIADD3 UR6, UP0, UR4, 0xf0, URZ ;  /* 0x000000f004067890 */ /* 0x000fe4000ff1e03f */
[----:B------:R-:W-:Y:S02]  /*00c0*/  UIADD3 UR4, UP1, UR4, 0x1f0, URZ ;  /* 0x000001f004047890 */ /* 0x000fe4000ff3e03f */
[----:B------:R-:W-:Y:S02]  /*00d0*/  UIADD3.X UR7, URZ, UR5, URZ, UP0, !UPT ;  /* 0x000000053f077290 */ /* 0x000fe400087fe43f */
[----:B------:R-:W-:-:S07]  /*00e0*/  UIADD3.X UR5, URZ, UR5, URZ, UP1, !UPT ;  /* 0x000000053f057290 */ /* 0x000fce0008ffe43f */
[----:B------:R0:W-:Y:S02]  /*00f0*/  UTMACCTL.PF [UR6] ;  /* 0x00000000060079b9 */ /* 0x0001e40008040000 */
[----:B------:R0:W-:Y:S02]  /*0100*/  UTMACCTL.PF [UR4] ;  /* 0x00000000040079b9 */ /* 0x0001e40008040000 */
[----:B0-----:R-:W-:Y:S01]  /*0110*/  NOP ;  /* 0x0000000000007918 */ /* 0x001fe20000000000 */
.L_x_1:
[----:B------:R-:W-:Y:S05]  /*0120*/  BSYNC B0 ;  /* 0x0000000000007941 */ /* 0x000fea0003800000 */
.L_x_0:
[----:B------:R-:W0:Y:S01]  /*0130*/  SHFL.IDX PT, R6, R0, RZ, 0x1f ;  /* 0x00001fff00067589 */ /* 0x000e2200000e0000 */
[----:B------:R-:W-:Y:S02]  /*0140*/  SHF.R.S32.HI R3, RZ, 0x1f, R16 ;  /* 0x0000001fff037819 */ /* 0x000fe40000011410 */
[----:B0-----:R-:W-:-:S13]  /*0150*/  ISETP.NE.AND P0, PT, R6, RZ, PT ;  /* 0x000000ff0600720c */ /* 0x001fda0003f05270 */
[----:B------:R-:W-:Y:S05]  /*0160*/  @P0 BRA `(.L_x_2) ;  /* 0x0000000000600947 */ /* 0x000fea0003800000 */
[----:B------:R-:W0:Y:S01]  /*0170*/  S2UR UR8, SR_CgaCtaId ;  /* 0x00000000000879c3 */ /* 0x000e220000008800 */
[----:B------:R-:W-:Y:S01]  /*0180*/  UMOV UR4, 0x400 ;  /* 0x0000040000047882 */ /* 0x000fe20000000000 */
[----:B------:R-:W-:Y:S01]  /*0190*/  UMOV UR5, 0x1 ;  /* 0x0000000100057882 */ /* 0x000fe20000000000 */
[----:B------:R-:W-:Y:S01]  /*01a0*/  UMOV UR6, 0x2 ;  /* 0x0000000200067882 */ /* 0x000fe20000000000 */
[----:B------:R-:W-:Y:S01]  /*01b0*/  ELECT P0, URZ, PT ;  /* 0x00000000003f782f */ /* 0x000fe20003800000 */
[----:B------:R-:W-:-:S04]  /*01c0*/  UIADD3 UR6, -UR6, 0x100000, URZ ;  /* 0x0010000006067890 */ /* 0x000fc8000fffe13f */
[----:B------:R-:W-:Y:S02]  /*01d0*/  USHF.L.U32 UR7, UR6, 0xb, URZ ;  /* 0x0000000b06077899 */ /* 0x000fe4000800063f */
[----:B------:R-:W-:Y:S02]  /*01e0*/  USHF.L.U32 UR6, UR6, 0x1, URZ ;  /* 0x0000000106067899 */ /* 0x000fe4000800063f */
[----:B0-----:R-:W-:Y:S02]  /*01f0*/  ULEA UR8, UR8, UR4, 0x18 ;  /* 0x0000000408087291 */ /* 0x001fe4000f8ec03f */
[----:B------:R-:W-:-:S04]  /*0200*/  UIADD3 UR4, -UR5, 0x100000, URZ ;  /* 0x0010000005047890 */ /* 0x000fc8000fffe13f */
[----:B------:R-:W-:Y:S02]  /*0210*/  USHF.L.U32 UR5, UR4, 0xb, URZ ;  /* 0x0000000b04057899 */ /* 0x000fe4000800063f */
[----:B------:R-:W-:Y:S01]  /*0220*/  USHF.L.U32 UR4, UR4, 0x1, URZ ;  /* 0x0000000104047899 */ /* 0x000fe2000800063f */
[----:B------:R-:W0:Y:S11]  /*0230*/  FENCE.VIEW.ASYNC.S ;  /* 0x00000000000073c6 */ /* 0x000e360000000000 */
[----:B0-----:R0:W1:Y:S01]  /*0240*/  SYNCS.EXCH.64 URZ, [UR8], UR4 ;  /* 0x00000004083f75b2 */ /* 0x0010620008000100 */
[----:B------:R0:W2:Y:S01]  /*0250*/  SYNCS.EXCH.64 URZ, [UR8+0x28], UR6 ;  /* 0x00002806083f75b2 */ /* 0x0000a20008000100 */
[----:B------:R0:W3:Y:S01]  /*0260*/  SYNCS.EXCH.64 URZ, [UR8+0x8], UR4 ;  /* 0x00000804083f75b2 */ /* 0x0000e20008000100 */
[----:B------:R0:W4:Y:S01]  /*0270*/  SYNCS.EXCH.64 URZ, [UR8+0x30], UR6 ;  /* 0x00003006083f75b2 */ /* 0x0001220008000100 */
[----:B------:R0:W0:Y:S01]  /*0280*/  SYNCS.EXCH.64 URZ, [UR8+0x10], UR4 ;  /* 0x00001004083f75b2 */ /* 0x0000220008000100 */
[----:B------:R0:W0:Y:S01]  /*0290*/  SYNCS.EXCH.64 URZ, [UR8+0x38], UR6 ;  /* 0x00003806083f75b2 */ /* 0x0000220008000100 */
[----:B------:R0:W0:Y:S01]  /*02a0*/  SYNCS.EXCH.64 URZ, [UR8+0x18], UR4 ;  /* 0x00001804083f75b2 */ /* 0x0000220008000100 */
[----:B------:R0:W0:Y:S01]  /*02b0*/  SYNCS.EXCH.64 URZ, [UR8+0x40], UR6 ;  /* 0x00004006083f75b2 */ /* 0x0000220008000100 */
[----:B------:R0:W0:Y:S01]  /*02c0*/  SYNCS.EXCH.64 URZ, [UR8+0x20], UR4 ;  /* 0x00002004083f75b2 */ /* 0x0000220008000100 */
[----:B------:R0:W0:Y:S01]  /*02d0*/  SYNCS.EXCH.64 URZ, [UR8+0x48], UR6 ;  /* 0x00004806083f75b2 */ /* 0x0000220008000100 */
[----:B------:R-:W-:Y:S01]  /*02e0*/  NOP ;  /* 0x0000000000007918 */ /* 0x000fe20000000000 */
.L_x_2:
[----:B------:R-:W5:Y:S01]  /*02f0*/  SHFL.IDX PT, R10, R0, RZ, 0x1f ;  /* 0x00001fff000a7589 */ /* 0x000f6200000e0000 */
[----:B------:R-:W-:Y:S01]  /*0300*/  LEA.HI R3, R3, R16, RZ, 0x7 ;  /* 0x0000001003037211 */ /* 0x000fe200078f38ff */
[----:B------:R-:W1:Y:S01]  /*0310*/  S2UR UR13, SR_CTAID.X ;  /* 0x00000000000d79c3 */ /* 0x000e620000002500 */
[----:B------:R-:W-:Y:S01]  /*0320*/  ELECT P0, URZ, PT ;  /* 0x00000000003f782f */ /* 0x000fe20003800000 */
[----:B------:R-:W2:Y:S01]  /*0330*/  SHFL.IDX PT, R9, R0, RZ, 0x1f ;  /* 0x00001fff00097589 */ /* 0x000ea200000e0000 */
[----:B------:R-:W-:Y:S02]  /*0340*/  LOP3.LUT R3, R3, 0xffffff80, RZ, 0xc0, !PT ;  /* 0xffffff8003037812 */ /* 0x000fe400078ec0ff */
[----:B------:R-:W-:Y:S01]  /*0350*/  ELECT P1, URZ, PT ;  /* 0x00000000003f782f */ /* 0x000fe20003820000 */
[----:B------:R-:W-:Y:S01]  /*0360*/  NOP ;  /* 0x0000000000007918 */ /* 0x000fe20000000000 */
[----:B------:R-:W3:Y:S01]  /*0370*/  S2R R12, SR_CTAID.Y ;  /* 0x00000000000c7919 */ /* 0x000ee20000002600 */
[----:B0-----:R-:W-:Y:S01]  /*0380*/  ULDC UR4, c[0x0][0x150] ;  /* 0x0000540000047ab9 */ /* 0x001fe20000000800 */
[----:B------:R-:W-:Y:S01]  /*0390*/  IMAD.IADD R14, R16, 0x1, -R3 ;  /* 0x00000001100e7824 */ /* 0x000fe200078e0a03 */
[----:B------:R-:W0:Y:S01]  /*03a0*/  LDC R25, c[0x0][0x148] ;  /* 0x00005200ff197b82 */ /* 0x000e220000000800 */
[----:B------:R3:W4:Y:S01]  /*03b0*/  SHFL.IDX PT, R11, R4, RZ, 0x1f ;  /* 0x00001fff040b7589 */ /* 0x00072200000e0000 */
[----:B------:R-:W-:Y:S01]  /*03c0*/  UMOV UR12, 0x80 ;  /* 0x00000080000c7882 */ /* 0x000fe20000000000 */
[----:B------:R-:W-:Y:S01]  /*03d0*/  NOP ;  /* 0x0000000000007918 */ /* 0x000fe20000000000 */
[----:B------:R-:W-:Y:S01]  /*03e0*/  SHF.R.S32.HI R23, RZ, 0x1f, R14 ;  /* 0x0000001fff177819 */ /* 0x000fe2000001140e */
[C---:B------:R-:W-:Y:S01]  /*03f0*/  VIADD R38, R5.reuse, 0xffffffff ;  /* 0xffffffff05267836 */ /* 0x040fe20000000000 */
[----:B------:R-:W-:-:S02]  /*0400*/  ISETP.NE.AND P2, PT, R5, RZ, PT ;  /* 0x000000ff0500720c */ /* 0x000fc40003f45270 */
[----:B------:R-:W-:Y:S02]  /*0410*/  LEA.HI R3, R23, R14, RZ, 0x3 ;  /* 0x0000000e17037211 */ /* 0x000fe400078f18ff */
[----:B------:R-:W-:Y:S02]  /*0420*/  ISETP.GE.U32.AND P5, PT, R38, 0x2, PT ;  /* 0x000000022600780c */ /* 0x000fe40003fa6070 */
[--C-:B------:R-:W-:Y:S02]  /*0430*/  SHF.R.S32.HI R7, RZ, 0x3, R3.reuse ;  /* 0x00000003ff077819 */ /* 0x100fe40000011403 */
[----:B-----5:R-:W-:Y:S02]  /*0440*/  ISETP.NE.OR P0, PT, R10, RZ, !P0 ;  /* 0x000000ff0a00720c */ /* 0x020fe40004705670 */
[----:B------:R-:W-:Y:S01]  /*0450*/  SHF.R.S32.HI R8, RZ, 0x1f, R3 ;  /* 0x0000001fff087819 */ /* 0x000fe20000011403 */
[----:B------:R-:W5:Y:S01]  /*0460*/  LDC R10, c[0x0][0x140] ;  /* 0x00005000ff0a7b82 */ /* 0x000f620000000800 */
[----:B--2---:R-:W-:-:S02]  /*0470*/  ISETP.NE.OR P1, PT, R9, RZ, !P1 ;  /* 0x000000ff0900720c */ /* 0x004fc40004f25670 */
[----:B------:R-:W-:Y:S02]  /*0480*/  LEA.HI R8, R8, R7, RZ, 0x2 ;  /* 0x0000000708087211 */ /* 0x000fe400078f10ff */
[----:B-1----:R-:W-:Y:S02]  /*0490*/  I2FP.F32.U32 R0, UR13 ;  /* 0x0000000d00007c45 */ /* 0x002fe40008201000 */
[----:B------:R-:W-:Y:S01]  /*04a0*/  LOP3.LUT R8, R8, 0xfffffffc, RZ, 0xc0, !PT ;  /* 0xfffffffc08087812 */ /* 0x000fe200078ec0ff */
[----:B------:R-:W1:Y:S01]  /*04b0*/  LDC R9, c[0x0][0x144] ;  /* 0x00005100ff097b82 */ /* 0x000e620000000800 */
[----:B------:R-:W-:Y:S01]  /*04c0*/  SHF.R.S32.HI R3, RZ, 0x1f, R2 ;  /* 0x0000001fff037819 */ /* 0x000fe20000011402 */
[----:B------:R-:W-:Y:S01]  /*04d0*/  VOTEU.ALL UP0, P0 ;  /* 0x00000000003f7886 */ /* 0x000fe20000000000 */
[----:B------:R-:W-:Y:S01]  /*04e0*/  FMUL R0, R0, UR4 ;  /* 0x0000000400007c20 */ /* 0x000fe20008400000 */
[----:B---3--:R-:W-:Y:S01]  /*04f0*/  I2FP.F32.U32 R4, R12 ;  /* 0x0000000c00047245 */ /* 0x008fe20000201000 */
[----:B------:R-:W-:Y:S01]  /*0500*/  ULDC UR4, c[0x0][0x154] ;  /* 0x0000550000047ab9 */ /* 0x000fe20000000800 */
[----:B------:R-:W-:Y:S01]  /*0510*/  VOTEU.ALL UP1, P1 ;  /* 0x00000000003f7886 */ /* 0x000fe20000820000 */
[----:B------:R-:W-:Y:S01]  /*0520*/  IMAD.IADD R8, R7, 0x1, -R8 ;  /* 0x0000000107087824 */ /* 0x000fe200078e0a08 */
[----:B------:R-:W2:Y:S01]  /*0530*/  @!UP0 S2UR UR7, SR_CgaCtaId ;  /* 0x00000000000789c3 */ /* 0x000ea20000008800 */
[----:B------:R-:W-:Y:S01]  /*0540*/  SHF.R.S32.HI R7, RZ, 0x1f, R6 ;  /* 0x0000001fff077819 */ /* 0x000fe20000011406 */
[----:B------:R-:W-:Y:S01]  /*0550*/  FMUL R4, R4, UR4 ;  /* 0x0000000404047c20 */ /* 0x000fe20008400000 */
[----:B------:R-:W-:Y:S01]  /*0560*/  LEA.HI R3, R3, R2, RZ, 0x2 ;  /* 0x0000000203037211 */ /* 0x000fe200078f10ff */
[----:B------:R-:W3:Y:S01]  /*0570*/  F2I.U32.TRUNC.NTZ R0, R0 ;  /* 0x0000000000007305 */ /* 0x000ee2000020f000 */
[----:B------:R-:W-:Y:S01]  /*0580*/  LEA.HI R7, R7, R6, RZ, 0x2 ;  /* 0x0000000607077211 */ /* 0x000fe200078f10ff */
[----:B------:R-:W-:Y:S01]  /*0590*/  UMOV UR4, 0x20 ;  /* 0x0000002000047882 */ /* 0x000fe20000000000 */
[----:B------:R-:W-:Y:S01]  /*05a0*/  LOP3.LUT R3, R3, 0xfffffffc, RZ, 0xc0, !PT ;  /* 0xfffffffc03037812 */ /* 0x000fe200078ec0ff */
[----:B------:R-:W4:Y:S01]  /*05b0*/  @!UP1 S2UR UR10, SR_CgaCtaId ;  /* 0x00000000000a99c3 */ /* 0x000f220000008800 */
[----:B------:R-:W-:Y:S01]  /*05c0*/  LOP3.LUT R7, R7, 0x3ffffffc, RZ, 0xc0, !PT ;  /* 0x3ffffffc07077812 */ /* 0x000fe200078ec0ff */
[----:B------:R-:W-:Y:S01]  /*05d0*/  @!UP0 UMOV UR6, 0x400 ;  /* 0x0000040000068882 */ /* 0x000fe20000000000 */
[----:B------:R-:W-:-:S04]  /*05e0*/  @!UP0 UIADD3 UR4, -UR4, 0x100000, URZ ;  /* 0x0010000004048890 */ /* 0x000fc8000fffe13f */
[----:B------:R-:W-:Y:S02]  /*05f0*/  @!UP0 USHF.L.U32 UR5, UR4, 0xb, URZ ;  /* 0x0000000b04058899 */ /* 0x000fe4000800063f */
[----:B------:R-:W-:Y:S01]  /*0600*/  @!UP0 USHF.L.U32 UR4, UR4, 0x1, URZ ;  /* 0x0000000104048899 */ /* 0x000fe2000800063f */
[----:B------:R-:W0:Y:S01]  /*0610*/  F2I.U32.TRUNC.NTZ R4, R4 ;  /* 0x0000000400047305 */ /* 0x000e22000020f000 */
[----:B------:R-:W-:Y:S01]  /*0620*/  IMAD.IADD R17, R2, 0x1, -R3 ;  /* 0x0000000102117824 */ /* 0x000fe200078e0a03 */
[----:B------:R-:W-:Y:S01]  /*0630*/  @!UP1 UMOV UR9, 0x400 ;  /* 0x0000040000099882 */ /* 0x000fe20000000000 */
[----:B------:R-:W-:Y:S01]  /*0640*/  IMAD.IADD R7, R6, 0x1, -R7 ;  /* 0x0000000106077824 */ /* 0x000fe200078e0a07 */
[----:B-----5:R-:W-:Y:S01]  /*0650*/  ISETP.EQ.U32.AND P4, PT, R10, 0x1, PT ;  /* 0x000000010a00780c */ /* 0x020fe20003f82070 */
[----:B------:R-:W-:Y:S01]  /*0660*/  VOTEU.ALL UP2, P1 ;  /* 0x00000000003f7886 */ /* 0x000fe20000840000 */
[----:B------:R-:W-:Y:S01]  /*0670*/  VOTEU.ALL UP3, P1 ;  /* 0x00000000003f7886 */ /* 0x000fe20000860000 */
[----:B------:R-:W-:Y:S01]  /*0680*/  IMAD R7, R7, 0x4, R8 ;  /* 0x0000000407077824 */ /* 0x000fe200078e0208 */
[----:B------:R-:W-:Y:S01]  /*0690*/  VOTEU.ALL UP4, P1 ;  /* 0x00000000003f7886 */ /* 0x000fe20000880000 */
[----:B------:R-:W-:Y:S01]  /*06a0*/  VOTEU.ALL UP5, P1 ;  /* 0x00000000003f7886 */ /* 0x000fe200008a0000 */
[----:B------:R-:W-:Y:S01]  /*06b0*/  ISETP.NE.AND P1, PT, R17, 0x3, PT ;  /* 0x000000031100780c */ /* 0x000fe20003f25270 */
[----:B------:R-:W-:Y:S01]  /*06c0*/  IMAD.SHL.U32 R10, R7, 0x4, RZ ;  /* 0x00000004070a7824 */ /* 0x000fe200078e00ff */
[----:B--2---:R-:W-:Y:S01]  /*06d0*/  @!UP0 ULEA UR8, UR7, UR6, 0x18 ;  /* 0x0000000607088291 */ /* 0x004fe2000f8ec03f */
[----:B---3--:R-:W-:Y:S01]  /*06e0*/  IMAD.MOV R0, RZ, RZ, -R0 ;  /* 0x000000ffff007224 */ /* 0x008fe200078e0a00 */
[----:B------:R-:W-:-:S04]  /*06f0*/  @!UP1 UIADD3 UR6, -UR12, 0x100000, URZ ;  /* 0x001000000c069890 */ /* 0x000fc8000fffe13f */
[----:B------:R-:W-:Y:S02]  /*0700*/  @!UP1 USHF.L.U32 UR7, UR6, 0xb, URZ ;  /* 0x0000000b06079899 */ /* 0x000fe4000800063f */
[----:B------:R-:W-:Y:S01]  /*0710*/  @!UP1 USHF.L.U32 UR6, UR6, 0x1, URZ ;  /* 0x0000000106069899 */ /* 0x000fe2000800063f */
[----:B0-----:R-:W-:Y:S01]  /*0720*/  IMAD.MOV R24, RZ, RZ, -R4 ;  /* 0x000000ffff187224 */ /* 0x001fe200078e0a04 */
[----:B------:R-:W-:Y:S01]  /*0730*/  VOTEU.ALL UP0, P0 ;  /* 0x00000000003f7886 */ /* 0x000fe20000000000 */
[----:B------:R-:W-:Y:S01]  /*0740*/  LOP3.LUT R10, R7, 0xc, R10, 0x78, !PT ;  /* 0x0000000c070a7812 */ /* 0x000fe200078e780a */
[----:B-1----:R-:W-:Y:S01]  /*0750*/  IMAD R22, R9, R0, UR13 ;  /* 0x0000000d09167e24 */ /* 0x002fe2000f8e0200 */
[----:B------:R-:W-:Y:S01]  /*0760*/  ISETP.EQ.OR P1, PT, R17, RZ, !P1 ;  /* 0x000000ff1100720c */ /* 0x000fe20004f22670 */
[----:B----4-:R-:W-:Y:S01]  /*0770*/  @!UP1 ULEA UR9, UR10, UR9, 0x18 ;  /* 0x000000090a099291 */ /* 0x010fe2000f8ec03f */
[----:B------:R-:W-:Y:S01]  /*0780*/  IMAD R3, R25, R24, R12 ;  /* 0x0000001819037224 */ /* 0x000fe200078e020c */
[----:B------:R-:W-:Y:S01]  /*0790*/  VOTEU.ALL UP1, P0 ;  /* 0x00000000003f7886 */ /* 0x000fe20000020000 */
[----:B------:R-:W-:Y:S01]  /*07a0*/  LOP3.LUT P0, RZ, R14, 0x7, RZ, 0xc0, !PT ;  /* 0x000000070eff7812 */ /* 0x000fe2000780c0ff */
[----:B------:R-:W0:Y:S02]  /*07b0*/  FENCE.VIEW.ASYNC.S ;  /* 0x00000000000073c6 */ /* 0x000e240000000000 */
[----:B0-----:R0:W1:Y:S01]  /*07c0*/  @!UP0 SYNCS.EXCH.64 URZ, [UR8+0x80], UR4 ;  /* 0x00008004083f85b2 */ /* 0x0010620008000100 */
[----:B------:R-:W-:-:S02]  /*07d0*/  ISETP.EQ.AND P1, PT, R5, RZ, P1 ;  /* 0x000000ff0500720c */ /* 0x000fc40000f22270 */
[----:B------:R-:W-:Y:S02]  /*07e0*/  ISETP.NE.AND P3, PT, R3, R10, PT ;  /* 0x0000000a0300720c */ /* 0x000fe40003f65270 */
[----:B------:R-:W-:Y:S02]  /*07f0*/  ISETP.LT.U32.AND P0, PT, R10, 0x2, !P0 ;  /* 0x000000020a00780c */ /* 0x000fe40004701070 */
[----:B------:R-:W-:Y:S02]  /*0800*/  ISETP.EQ.OR P3, PT, R22, RZ, !P3 ;  /* 0x000000ff1600720c */ /* 0x000fe40005f62670 */
[----:B------:R-:W-:Y:S02]  /*0810*/  SEL R7, RZ, 0x1, !P1 ;  /* 0x00000001ff077807 */ /* 0x000fe40004800000 */
[----:B------:R-:W-:Y:S02]  /*0820*/  R2UR UR11, R11 ;  /* 0x000000000b0b72ca */ /* 0x000fe400000e0000 */
[----:B------:R-:W-:-:S02]  /*0830*/  PLOP3.LUT P0, PT, P0, P3, PT, 0x80, 0x0 ;  /* 0x000000000000781c */ /* 0x000fc40000707070 */
[----:B------:R-:W-:Y:S01]  /*0840*/  SEL R7, R7, 0x2, P5 ;  /* 0x0000000207077807 */ /* 0x000fe20002800000 */
[----:B------:R0:W2:Y:S01]  /*0850*/  @!UP1 SYNCS.EXCH.64 URZ, [UR8+0x88], UR4 ;  /* 0x00008804083f95b2 */ /* 0x0000a20008000100 */
[----:B------:R-:W-:Y:S01]  /*0860*/  NOP ;  /* 0x0000000000007918 */ /* 0x000fe20000000000 */
[----:B------:R0:W3:Y:S01]  /*0870*/  @!UP2 SYNCS.EXCH.64 URZ, [UR9+0x60], UR6 ;  /* 0x00006006093fa5b2 */ /* 0x0000e20008000100 */
[----:B------:R0:W4:Y:S01]  /*0880*/  @!UP3 SYNCS.EXCH.64 URZ, [UR9+0x68], UR6 ;  /* 0x00006806093fb5b2 */ /* 0x0001220008000100 */
[----:B------:R0:W0:Y:S01]  /*0890*/  @!UP4 SYNCS.EXCH.64 URZ, [UR9+0x70], UR6 ;  /* 0x00007006093fc5b2 */ /* 0x0000220008000100 */
[----:B------:R0:W0:Y:S01]  /*08a0*/  @!UP5 SYNCS.EXCH.64 URZ, [UR9+0x78], UR6 ;  /* 0x00007806093fd5b2 */ /* 0x0000220008000100 */
[----:B------:R-:W-:Y:S01]  /*08b0*/  NOP ;  /* 0x0000000000007918 */ /* 0x000fe20000000000 */
[----:B------:R-:W-:Y:S05]  /*08c0*/  @!P4 BRA `(.L_x_3) ;  /* 0x000000000008c947 */ /* 0x000fea0003800000 */
[----:B01234-:R-:W-:Y:S01]  /*08d0*/  UCGABAR_ARV ;  /* 0x00000000000079c7 */ /* 0x01ffe20008000000 */
[----:B------:R-:W-:Y:S05]  /*08e0*/  BRA `(.L_x_4) ;  /* 0x0000000000047947 */ /* 0x000fea0003800000 */
.L_x_3:
[----:B01234-:R-:W-:Y:S01]  /*08f0*/  NOP ;  /* 0x0000000000007918 */ /* 0x01ffe20000000000 */
.L_x_4:
[----:B------:R-:W-:Y:S01]  /*0900*/  ULDC.64 UR4, c[0x0][0x598] ;  /* 0x0001660000047ab9 */ /* 0x000fe20000000a00 */
[----:B------:R-:W-:Y:S01]  /*0910*/  ULDC.64 UR14, c[0x0][0x208] ;  /* 0x00008200000e7ab9 */ /* 0x000fe20000000a00 */
[----:B------:R-:W-:-:S04]  /*0920*/  ISETP.NE.U32.AND P1, PT, RZ, UR4, PT ;  /* 0x00000004ff007c0c */ /* 0x000fc8000bf25070 */
[----:B------:R-:W-:-:S13]  /*0930*/  ISETP.NE.AND.EX P1, PT, RZ, UR5, PT, P1 ;  /* 0x00000005ff007c0c */ /* 0x000fda000bf25310 */
[----:B------:R-:W-:Y:S05]  /*0940*/  @!P1 BRA `(.L_x_5) ;  /* 0x00000000001c9947 */ /* 0x000fea0003800000 */
[----:B------:R-:W0:Y:S02]  /*0950*/  LDC.64 R2, c[0x0][0x598] ;  /* 0x00016600ff027b82 */ /* 0x000e240000000a00 */
[----:B0-----:R-:W2:Y:S02]  /*0960*/  LDG.E.64 R2, desc[UR14][R2.64] ;  /* 0x0000000e02027981 */ /* 0x001ea4000c1e1b00 */
[----:B--2---:R-:W-:-:S04]  /*0970*/  ISETP.NE.U32.AND P1, PT, R2, RZ, PT ;  /* 0x000000ff0200720c */ /* 0x004fc80003f25070 */
[----:B------:R-:W-:-:S13]  /*0980*/  ISETP.NE.AND.EX P1, PT, R3, RZ, PT, P1 ;  /* 0x000000ff0300720c */ /* 0x000fda0003f25310 */
[----:B------:R-:W-:Y:S05]  /*0990*/  @!P1 BRA `(.L_x_5) ;  /* 0x0000000000089947 */ /* 0x000fea0003800000 */
[----:B------:R0:W5:Y:S01]  /*09a0*/  LD.E R11, desc[UR14][R2.64] ;  /* 0x0000000e020b7980 */ /* 0x000162000c101900 */
[----:B------:R-:W-:Y:S05]  /*09b0*/  BRA `(.L_x_6) ;  /* 0x0000000000207947 */ /* 0x000fea0003800000 */
.L_x_5:
[----:B------:R-:W-:Y:S02]  /*09c0*/  ULDC.64 UR4, c[0x0][0x588] ;  /* 0x0001620000047ab9 */ /* 0x000fe40000000a00 */
[----:B------:R-:W-:-:S04]  /*09d0*/  ISETP.NE.U32.AND P1, PT, RZ, UR4, PT ;  /* 0x00000004ff007c0c */ /* 0x000fc8000bf25070 */
[----:B------:R-:W-:-:S13]  /*09e0*/  ISETP.NE.AND.EX P1, PT, RZ, UR5, PT, P1 ;  /* 0x00000005ff007c0c */ /* 0x000fda000bf25310 */
[----:B------:R-:W-:Y:S05]  /*09f0*/  @!P1 BRA `(.L_x_7) ;  /* 0x00000000000c9947 */ /* 0x000fea0003800000 */
[----:B------:R-:W0:Y:S02]  /*0a00*/  LDC.64 R2, c[0x0][0x588] ;  /* 0x00016200ff027b82 */ /* 0x000e240000000a00 */
[----:B0-----:R1:W5:Y:S01]  /*0a10*/  LDG.E R11, desc[UR14][R2.64] ;  /* 0x0000000e020b7981 */ /* 0x001362000c1e1900 */
[----:B------:R-:W-:Y:S05]  /*0a20*/  BRA `(.L_x_6) ;  /* 0x0000000000047947 */ /* 0x000fea0003800000 */
.L_x_7:
[----:B------:R-:W2:Y:S02]  /*0a30*/  LDC R11, c[0x0][0x580] ;  /* 0x00016000ff0b7b82 */ /* 0x000ea40000000800 */
.L_x_6:
[----:B------:R-:W-:Y:S02]  /*0a40*/  ULDC.64 UR4, c[0x0][0x5a0] ;  /* 0x0001680000047ab9 */ /* 0x000fe40000000a00 */
[----:B------:R-:W-:-:S04]  /*0a50*/  ISETP.NE.U32.AND P1, PT, RZ, UR4, PT ;  /* 0x00000004ff007c0c */ /* 0x000fc8000bf25070 */
[----:B------:R-:W-:-:S13]  /*0a60*/  ISETP.NE.AND.EX P1, PT, RZ, UR5, PT, P1 ;  /* 0x00000005ff007c0c */ /* 0x000fda000bf25310 */
[----:B------:R-:W-:Y:S05]  /*0a70*/  @!P1 BRA `(.L_x_8) ;  /* 0x00000000001c9947 */ /* 0x000fea0003800000 */
[----:B01----:R-:W0:Y:S02]  /*0a80*/  LDC.64 R2, c[0x0][0x5a0] ;  /* 0x00016800ff027b82 */ /* 0x003e240000000a00 */
[----:B0-----:R-:W3:Y:S02]  /*0a90*/  LDG.E.64 R2, desc[UR14][R2.64] ;  /* 0x0000000e02027981 */ /* 0x001ee4000c1e1b00 */
[----:B---3--:R-:W-:-:S04]  /*0aa0*/  ISETP.NE.U32.AND P1, PT, R2, RZ, PT ;  /* 0x000000ff0200720c */ /* 0x008fc80003f25070 */
[----:B------:R-:W-:-:S13]  /*0ab0*/  ISETP.NE.AND.EX P1, PT, R3, RZ, PT, P1 ;  /* 0x000000ff0300720c */ /* 0x000fda0003f25310 */
[----:B------:R-:W-:Y:S05]  /*0ac0*/  @!P1 BRA `(.L_x_8) ;  /* 0x0000000000089947 */ /* 0x000fea0003800000 */
[----:B------:R0:W5:Y:S01]  /*0ad0*/  LD.E R15, desc[UR14][R2.64] ;  /* 0x0000000e020f7980 */ /* 0x000162000c101900 */
[----:B------:R-:W-:Y:S05]  /*0ae0*/  BRA `(.L_x_9) ;  /* 0x0000000000207947 */ /* 0x000fea0003800000 */
.L_x_8:
[----:B------:R-:W-:Y:S02]  /*0af0*/  ULDC.64 UR4, c[0x0][0x590] ;  /* 0x0001640000047ab9 */ /* 0x000fe40000000a00 */
[----:B------:R-:W-:-:S04]  /*0b00*/  ISETP.NE.U32.AND P1, PT, RZ, UR4, PT ;  /* 0x00000004ff007c0c */ /* 0x000fc8000bf25070 */
[----:B------:R-:W-:-:S13]  /*0b10*/  ISETP.NE.AND.EX P1, PT, RZ, UR5, PT, P1 ;  /* 0x00000005ff007c0c */ /* 0x000fda000bf25310 */
[----:B------:R-:W-:Y:S05]  /*0b20*/  @!P1 BRA `(.L_x_10) ;  /* 0x00000000000c9947 */ /* 0x000fea0003800000 */
[----:B01----:R-:W0:Y:S02]  /*0b30*/  LDC.64 R2, c[0x0][0x590] ;  /* 0x00016400ff027b82 */ /* 0x003e240000000a00 */
[----:B0-----:R1:W5:Y:S01]  /*0b40*/  LDG.E R15, desc[UR14][R2.64] ;  /* 0x0000000e020f7981 */ /* 0x001362000c1e1900 */
[----:B------:R-:W-:Y:S05]  /*0b50*/  BRA `(.L_x_9) ;  /* 0x0000000000047947 */ /* 0x000fea0003800000 */
.L_x_10:
[----:B------:R-:W3:Y:S02]  /*0b60*/  LDC R15, c[0x0][0x584] ;  /* 0x00016100ff0f7b82 */ /* 0x000ee40000000800 */
.L_x_9:
[----:B------:R-:W4:Y:S01]  /*0b70*/  LDC R0, c[0x0][0x65c] ;  /* 0x00019700ff007b82 */ /* 0x000f220000000800 */
[----:B------:R-:W-:Y:S01]  /*0b80*/  ULDC UR8, c[0x0][0x28c] ;  /* 0x0000a30000087ab9 */ /* 0x000fe20000000800 */
[----:B------:R-:W-:Y:S01]  /*0b90*/  ISETP.NE.AND P1, PT, R5, 0x2, PT ;  /* 0x000000020500780c */ /* 0x000fe20003f25270 */
[----:B------:R-:W-:Y:S01]  /*0ba0*/  UIADD3 UR8, UR8, 0x7f, URZ ;  /* 0x0000007f08087890 */ /* 0x000fe2000fffe03f */
[----:B------:R-:W-:Y:S01]  /*0bb0*/  IMAD.U32 R4, RZ, RZ, UR13 ;  /* 0x0000000dff047e24 */ /* 0x000fe2000f8e00ff */
[----:B------:R-:W-:Y:S01]  /*0bc0*/  UMOV UR5, URZ ;  /* 0x0000003f00057c82 */ /* 0x000fe20008000000 */
[----:B------:R-:W-:Y:S01]  /*0bd0*/  UMOV UR4, URZ ;  /* 0x0000003f00047c82 */ /* 0x000fe20008000000 */
[----:B------:R-:W-:-:S04]  /*0be0*/  USHF.R.S32.HI UR9, URZ, 0x1f, UR8 ;  /* 0x0000001f3f097899 */ /* 0x000fc80008011408 */
[----:B------:R-:W-:Y:S01]  /*0bf0*/  ULEA.HI UR9, UR9, UR8, URZ, 0x7 ;  /* 0x0000000809097291 */ /* 0x000fe2000f8f383f */
[----:B----4-:R-:W-:-:S13]  /*0c00*/  ISETP.NE.AND P3, PT, R0, 0x1, PT ;  /* 0x000000010000780c */ /* 0x010fda0003f65270 */
[----:B01----:R-:W0:Y:S01]  /*0c10*/  @P3 LDC R3, c[0x0][0x10] ;  /* 0x00000400ff033b82 */ /* 0x003e220000000800 */
[----:B------:R-:W-:Y:S02]  /*0c20*/  @P3 IMAD.MOV.U32 R13, RZ, RZ, RZ ;  /* 0x000000ffff0d3224 */ /* 0x000fe400078e00ff */
[----:B------:R-:W-:-:S05]  /*0c30*/  @P3 IMAD.MOV.U32 R5, RZ, RZ, RZ ;  /* 0x000000ffff053224 */ /* 0x000fca00078e00ff */
[----:B------:R-:W1:Y:S01]  /*0c40*/  @!P3 LDC R9, c[0x0][0xc] ;  /* 0x00000300ff09bb82 */ /* 0x000e620000000800 */
[----:B------:R-:W-:Y:S01]  /*0c50*/  ULDC UR6, c[0x0][0xc] ;  /* 0x0000030000067ab9 */ /* 0x000fe20000000800 */
[----:B------:R-:W-:Y:S02]  /*0c60*/  ULDC UR7, c[0x0][0x10] ;  /* 0x0000040000077ab9 */ /* 0x000fe40000000800 */
[----:B------:R-:W-:-:S04]  /*0c70*/  UIMAD.WIDE.U32 UR6, UR6, UR7, URZ ;  /* 0x00000007060672a5 */ /* 0x000fc8000f8e003f */
[----:B------:R-:W4:Y:S01]  /*0c80*/  LDC R8, c[0x0][0x14] ;  /* 0x00000500ff087b82 */ /* 0x000f220000000800 */
[----:B0-----:R-:W-:Y:S01]  /*0c90*/  @P3 IMAD.WIDE.U32 R2, R3, UR13, R12 ;  /* 0x0000000d03023c25 */ /* 0x001fe2000f8e000c */
[----:B------:R-:W-:-:S03]  /*0ca0*/  USHF.R.S32.HI UR13, URZ, 0x7, UR9 ;  /* 0x000000073f0d7899 */ /* 0x000fc60008011409 */
[----:B------:R-:W-:Y:S02]  /*0cb0*/  @P3 IMAD.IADD R3, R3, 0x1, R5 ;  /* 0x0000000103033824 */ /* 0x000fe400078e0205 */
[----:B------:R-:W-:Y:S02]  /*0cc0*/  IMAD.MOV.U32 R5, RZ, RZ, RZ ;  /* 0x000000ffff057224 */ /* 0x000fe400078e00ff */
[----:B-1----:R-:W-:-:S04]  /*0cd0*/  @!P3 IMAD.WIDE.U32 R4, R12, R9, R4 ;  /* 0x000000090c04b225 */ /* 0x002fc800078e0004 */
[----:B------:R-:W-:Y:S02]  /*0ce0*/  @!P3 IMAD.MOV.U32 R2, RZ, RZ, R4 ;  /* 0x000000ffff02b224 */ /* 0x000fe400078e0004 */
[C---:B----4-:R-:W-:Y:S02]  /*0cf0*/  IMAD R19, R8.reuse, UR7, RZ ;  /* 0x0000000708137c24 */ /* 0x050fe4000f8e02ff */
[----:B------:R-:W-:Y:S01]  /*0d00*/  IMAD.WIDE.U32 R8, R8, UR6, RZ ;  /* 0x0000000608087c25 */ /* 0x000fe2000f8e00ff */
[----:B------:R-:W-:-:S03]  /*0d10*/  ULDC.64 UR6, c[0x0][0x650] ;  /* 0x0001940000067ab9 */ /* 0x000fc60000000a00 */
[----:B------:R-:W-:Y:S02]  /*0d20*/  @!P3 IMAD.MOV.U32 R3, RZ, RZ, R5 ;  /* 0x000000ffff03b224 */ /* 0x000fe400078e0005 */
[----:B------:R-:W-:Y:S01]  /*0d30*/  IMAD.IADD R0, R9, 0x1, R19 ;  /* 0x0000000109007824 */ /* 0x000fe200078e0213 */
[----:B------:R-:W-:Y:S06]  /*0d40*/  @P1 BRA `(.L_x_11) ;  /* 0x0000000000201947 */ /* 0x000fec0003800000 */
[----:B------:R-:W-:Y:S01]  /*0d50*/  UISETP.GE.U32.AND UP0, UPT, UR13, 0x5, UPT ;  /* 0x000000050d00788c */ /* 0x000fe2000bf06070 */
[----:B------:R-:W-:Y:S01]  /*0d60*/  IADD3 R2, P1, R2, R8, RZ ;  /* 0x0000000802027210 */ /* 0x000fe20007f3e0ff */
[----:B------:R-:W-:-:S04]  /*0d70*/  UIMAD.WIDE.U32 UR4, UR13, -0x33333333, URZ ;  /* 0xcccccccd0d0478a5 */ /* 0x000fc8000f8e003f */
[----:B------:R-:W-:Y:S01]  /*0d80*/  USHF.R.U32.HI UR5, URZ, 0x2, UR5 ;  /* 0x000000023f057899 */ /* 0x000fe20008011605 */
[----:B------:R-:W-:Y:S02]  /*0d90*/  IMAD.X R3, R0, 0x1, R3, P1 ;  /* 0x0000000100037824 */ /* 0x000fe400008e0603 */
[----:B------:R-:W-:Y:S02]  /*0da0*/  UMOV UR4, URZ ;  /* 0x0000003f00047c82 */ /* 0x000fe40008000000 */
[----:B------:R-:W-:Y:S02]  /*0db0*/  @UP0 ULOP3.LUT UR4, UR5, 0x1, URZ, 0xc0, !UPT ;  /* 0x0000000105040892 */ /* 0x000fe4000f8ec03f */
[----:B------:R-:W-:-:S12]  /*0dc0*/  UIMAD UR5, UR5, -0x5, UR13 ;  /* 0xfffffffb050578a4 */ /* 0x000fd8000f8e020d */
.L_x_11:
[----:B------:R-:W-:Y:S01]  /*0dd0*/  ISETP.GE.U32.AND P1, PT, R2, UR6, PT ;  /* 0x0000000602007c0c */ /* 0x000fe2000bf26070 */
[----:B------:R-:W-:Y:S01]  /*0de0*/  IMAD.MOV.U32 R6, RZ, RZ, -0x1 ;  /* 0xffffffffff067424 */ /* 0x000fe200078e00ff */
[----:B------:R-:W-:Y:S01]  /*0df0*/  PRMT R18, RZ, 0x7610, R18 ;  /* 0x00007610ff127816 */ /* 0x000fe20000000012 */
[----:B------:R-:W-:Y:S01]  /*0e00*/  IMAD.MOV.U32 R5, RZ, RZ, -0x1 ;  /* 0xffffffffff057424 */ /* 0x000fe200078e00ff */
[----:B------:R-:W-:Y:S01]  /*0e10*/  ISETP.GE.U32.AND.EX P1, PT, R3, UR7, PT, P1 ;  /* 0x0000000703007c0c */ /* 0x000fe2000bf26110 */
[----:B------:R-:W-:-:S12]  /*0e20*/  IMAD.MOV.U32 R4, RZ, RZ, -0x1 ;  /* 0xffffffffff047424 */ /* 0x000fd800078e00ff */
[----:B------:R-:W-:Y:S05]  /*0e30*/  @P1 BRA `(.L_x_12) ;  /* 0x0000000400241947 */ /* 0x000fea0003800000 */
[----:B------:R-:W0:Y:S01]  /*0e40*/  LDC.64 R28, c[0x0][0x628] ;  /* 0x00018a00ff1c7b82 */ /* 0x000e220000000a00 */
[----:B------:R-:W-:Y:S02]  /*0e50*/  IMAD.MOV.U32 R4, RZ, RZ, R2 ;  /* 0x000000ffff047224 */ /* 0x000fe400078e0002 */
[----:B------:R-:W-:-:S05]  /*0e60*/  IMAD.MOV.U32 R5, RZ, RZ, R3 ;  /* 0x000000ffff057224 */ /* 0x000fca00078e0003 */
[----:B------:R-:W1:Y:S08]  /*0e70*/  LDC R6, c[0x0][0x630] ;  /* 0x00018c00ff067b82 */ /* 0x000e700000000800 */
[----:B------:R-:W4:Y:S01]  /*0e80*/  LDC.64 R30, c[0x0][0x620] ;  /* 0x00018800ff1e7b82 */ /* 0x000f220000000a00 */
[----:B0-----:R-:W-:-:S04]  /*0e90*/  ISETP.NE.U32.AND P1, PT, R28, RZ, PT ;  /* 0x000000ff1c00720c */ /* 0x001fc80003f25070 */
[----:B------:R-:W-:-:S13]  /*0ea0*/  ISETP.NE.AND.EX P1, PT, R29, RZ, PT, P1 ;  /* 0x000000ff1d00720c */ /* 0x000fda0003f25310 */
[----:B-1--4-:R-:W-:Y:S05]  /*0eb0*/  @!P1 BRA `(.L_x_13) ;  /* 0x0000000000289947 */ /* 0x012fea0003800000 */
[----:B------:R-:W0:Y:S02]  /*0ec0*/  LDC R21, c[0x0][0x634] ;  /* 0x00018d00ff157b82 */ /* 0x000e240000000800 */
[----:B0-----:R-:W-:-:S05]  /*0ed0*/  IADD3 R21, P1, R2, R21, RZ ;  /* 0x0000001502157210 */ /* 0x001fca0007f3e0ff */
[----:B------:R-:W-:-:S04]  /*0ee0*/  IMAD.X R27, RZ, RZ, R3, P1 ;  /* 0x000000ffff1b7224 */ /* 0x000fc800008e0603 */
[----:B------:R-:W-:-:S04]  /*0ef0*/  IMAD.WIDE.U32 R4, R27, R28, RZ ;  /* 0x0000001c1b047225 */ /* 0x000fc800078e00ff */
[----:B------:R-:W-:-:S04]  /*0f00*/  IMAD.WIDE.U32 R18, P1, R21, R29, R4 ;  /* 0x0000001d15127225 */ /* 0x000fc80007820004 */
[----:B------:R-:W-:-:S04]  /*0f10*/  IMAD.WIDE.U32 R4, R21, R28, RZ ;  /* 0x0000001c15047225 */ /* 0x000fc800078e00ff */
[----:B------:R-:W-:Y:S01]  /*0f20*/  IMAD.X R21, RZ, RZ, RZ, P1 ;  /* 0x000000ffff157224 */ /* 0x000fe200008e06ff */
[----:B------:R-:W-:Y:S01]  /*0f30*/  IADD3 RZ, P1, R5, R18, RZ ;  /* 0x0000001205ff7210 */ /* 0x000fe20007f3e0ff */
[----:B------:R-:W-:-:S04]  /*0f40*/  IMAD.MOV.U32 R20, RZ, RZ, R19 ;  /* 0x000000ffff147224 */ /* 0x000fc800078e0013 */
[----:B------:R-:W-:-:S08]  /*0f50*/  IMAD.WIDE.U32.X R4, R27, R29, R20, P1 ;  /* 0x0000001d1b047225 */ /* 0x000fd000008e0414 */
.L_x_13:
[----:B------:R-:W0:Y:S01]  /*0f60*/  LDC.64 R32, c[0x0][0x640] ;  /* 0x00019000ff207b82 */ /* 0x000e220000000a00 */
[-CC-:B------:R-:W-:Y:S01]  /*0f70*/  SHF.R.U64 R34, R4, R6.reuse, R5.reuse ;  /* 0x0000000604227219 */ /* 0x180fe20000001205 */
[----:B------:R-:W-:Y:S01]  /*0f80*/  IMAD.MOV.U32 R37, RZ, RZ, 0x1 ;  /* 0x00000001ff257424 */ /* 0x000fe200078e00ff */
[----:B------:R-:W-:Y:S02]  /*0f90*/  SHF.R.U32.HI R4, RZ, R6, R5 ;  /* 0x00000006ff047219 */ /* 0x000fe40000011605 */
[----:B------:R-:W-:-:S03]  /*0fa0*/  IADD3 R19, P1, RZ, -R34, RZ ;  /* 0x80000022ff137210 */ /* 0x000fc60007f3e0ff */
[----:B------:R-:W1:Y:S02]  /*0fb0*/  LDC R18, c[0x0][0x618] ;  /* 0x00018600ff127b82 */ /* 0x000e640000000800 */
[----:B------:R-:W-:-:S04]  /*0fc0*/  IMAD.X R5, RZ, RZ, ~R4, P1 ;  /* 0x000000ffff057224 */ /* 0x000fc800008e0e04 */
[-C--:B------:R-:W-:Y:S02]  /*0fd0*/  IMAD R6, R5, R30.reuse, RZ ;  /* 0x0000001e05067224 */ /* 0x080fe400078e02ff */
[----:B------:R-:W4:Y:S01]  /*0fe0*/  LDC R21, c[0x0][0x608] ;  /* 0x00018200ff157b82 */ /* 0x000f220000000800 */
[----:B------:R-:W-:-:S04]  /*0ff0*/  IMAD.WIDE.U32 R4, R19, R30, R2 ;  /* 0x0000001e13047225 */ /* 0x000fc800078e0002 */
[----:B------:R-:W-:-:S03]  /*1000*/  IMAD R19, R19, R31, R6 ;  /* 0x0000001f13137224 */ /* 0x000fc600078e0206 */
[----:B------:R-:W2:Y:S01]  /*1010*/  LDC R26, c[0x0][0x658] ;  /* 0x00019600ff1a7b82 */ /* 0x000ea20000000800 */
[----:B------:R-:W-:Y:S01]  /*1020*/  IMAD.IADD R5, R5, 0x1, R19 ;  /* 0x0000000105057824 */ /* 0x000fe200078e0213 */
[----:B0-----:R-:W-:Y:S01]  /*1030*/  ISETP.NE.U32.AND P1, PT, R32, RZ, PT ;  /* 0x000000ff2000720c */ /* 0x001fe20003f25070 */
[----:B------:R-:W-:-:S03]  /*1040*/  IMAD.MOV.U32 R19, RZ, RZ, -0x1 ;  /* 0xffffffffff137424 */ /* 0x000fc600078e00ff */
[----:B------:R-:W-:Y:S02]  /*1050*/  ISETP.NE.AND.EX P1, PT, R33, RZ, PT, P1 ;  /* 0x000000ff2100720c */ /* 0x000fe40003f25310 */
[----:B------:R-:W0:Y:S01]  /*1060*/  LDC R31, c[0x0][0x600] ;  /* 0x00018000ff1f7b82 */ /* 0x000e220000000800 */
[-CC-:B-1----:R-:W-:Y:S02]  /*1070*/  SHF.R.U64 R29, R4, R18.reuse, R5.reuse ;  /* 0x00000012041d7219 */ /* 0x182fe40000001205 */
[----:B------:R-:W-:-:S05]  /*1080*/  SHF.R.U32.HI R4, RZ, R18, R5 ;  /* 0x00000012ff047219 */ /* 0x000fca0000011605 */
[----:B------:R-:W1:Y:S01]  /*1090*/  LDC R28, c[0x0][0x648] ;  /* 0x00019200ff1c7b82 */ /* 0x000e620000000800 */
[-CC-:B----4-:R-:W-:Y:S02]  /*10a0*/  SHF.R.U64 R39, R29, R21.reuse, R4.reuse ;  /* 0x000000151d277219 */ /* 0x190fe40000001204 */
[----:B------:R-:W-:-:S05]  /*10b0*/  SHF.R.U32.HI R5, RZ, R21, R4 ;  /* 0x00000015ff057219 */ /* 0x000fca0000011604 */
[----:B------:R-:W4:Y:S01]  /*10c0*/  LDC R35, c[0x0][0x638] ;  /* 0x00018e00ff237b82 */ /* 0x000f220000000800 */
[-C--:B--2---:R-:W-:Y:S02]  /*10d0*/  SHF.L.U32 R4, R19, R26.reuse, RZ ;  /* 0x0000001a13047219 */ /* 0x084fe400000006ff */
[--C-:B------:R-:W-:Y:S02]  /*10e0*/  SHF.R.U64 R36, R39, R26, R5.reuse ;  /* 0x0000001a27247219 */ /* 0x100fe40000001205 */
[----:B------:R-:W-:Y:S02]  /*10f0*/  LOP3.LUT R6, RZ, R4, RZ, 0x33, !PT ;  /* 0x00000004ff067212 */ /* 0x000fe400078e33ff */
[----:B------:R-:W-:Y:S01]  /*1100*/  SHF.R.U32.HI R5, RZ, R26, R5 ;  /* 0x0000001aff057219 */ /* 0x000fe20000011605 */
[----:B------:R-:W2:Y:S01]  /*1110*/  LDC R30, c[0x0][0x610] ;  /* 0x00018400ff1e7b82 */ /* 0x000ea20000000800 */
[----:B------:R-:W-:Y:S01]  /*1120*/  IMAD.MOV.U32 R4, RZ, RZ, R36 ;  /* 0x000000ffff047224 */ /* 0x000fe200078e0024 */
[----:B------:R-:W-:Y:S06]  /*1130*/  @!P1 BRA `(.L_x_14) ;  /* 0x0000000000289947 */ /* 0x000fec0003800000 */
[----:B------:R-:W3:Y:S02]  /*1140*/  LDC R21, c[0x0][0x64c] ;  /* 0x00019300ff157b82 */ /* 0x000ee40000000800 */
[----:B---3--:R-:W-:-:S05]  /*1150*/  IADD3 R21, P1, R36, R21, RZ ;  /* 0x0000001524157210 */ /* 0x008fca0007f3e0ff */
        /* <DEDUP_REMOVED lines=8> */
.L_x_14:
[----:B-1----:R-:W-:Y:S01]  /*11e0*/  SHF.R.U64 R13, R4, R28, R5 ;  /* 0x0000001c040d7219 */ /* 0x002fe20000001205 */
[----:B------:R-:W-:Y:S01]  /*11f0*/  @P3 IMAD R22, R25, R24, R12 ;  /* 0x0000001819163224 */ /* 0x000fe200078e020c */
[----:B------:R-:W-:Y:S02]  /*1200*/  SHF.L.U32 R4, R37, R26, RZ ;  /* 0x0000001a25047219 */ /* 0x000fe400000006ff */
[----:B------:R-:W-:Y:S01]  /*1210*/  LOP3.LUT R5, R39, R6, RZ, 0xc0, !PT ;  /* 0x0000000627057212 */ /* 0x000fe200078ec0ff */
[----:B0-----:R-:W-:Y:S02]  /*1220*/  VIADD R6, R31, 0xffffffff ;  /* 0xffffffff1f067836 */ /* 0x001fe40000000000 */
[----:B------:R-:W-:Y:S02]  /*1230*/  IMAD.MOV R18, RZ, RZ, -R13 ;  /* 0x000000ffff127224 */ /* 0x000fe400078e0a0d */
[----:B------:R-:W-:Y:S01]  /*1240*/  IMAD R5, R4, R13, R5 ;  /* 0x0000000d04057224 */ /* 0x000fe200078e0205 */
[----:B------:R-:W-:Y:S01]  /*1250*/  LOP3.LUT R13, R29, R6, RZ, 0xc0, !PT ;  /* 0x000000061d0d7212 */ /* 0x000fe200078ec0ff */
[----:B----4-:R-:W-:-:S02]  /*1260*/  IMAD R4, R18, R35, R36 ;  /* 0x0000002312047224 */ /* 0x010fc400078e0224 */
[----:B--2---:R-:W-:Y:S02]  /*1270*/  IMAD R6, R5, R30, R22 ;  /* 0x0000001e05067224 */ /* 0x004fe400078e0216 */
[----:B------:R-:W-:Y:S02]  /*1280*/  IMAD R13, R4, R31, R13 ;  /* 0x0000001f040d7224 */ /* 0x000fe400078e020d */
[----:B------:R-:W-:Y:S02]  /*1290*/  IMAD.MOV.U32 R18, RZ, RZ, 0x1 ;  /* 0x00000001ff127424 */ /* 0x000fe400078e00ff */
[----:B------:R-:W-:Y:S01]  /*12a0*/  IMAD.MOV.U32 R4, RZ, RZ, R34 ;  /* 0x000000ffff047224 */ /* 0x000fe200078e0022 */
[----:B------:R-:W-:Y:S02]  /*12b0*/  SEL R5, R13, R6, !P3 ;  /* 0x000000060d057207 */ /* 0x000fe40005800000 */
[----:B------:R-:W-:-:S07]  /*12c0*/  SEL R6, R6, R13, !P3 ;  /* 0x0000000d06067207 */ /* 0x000fce0005800000 */
.L_x_12:
[----:B------:R-:W-:Y:S05]  /*12d0*/  @!P4 BRA `(.L_x_15) ;  /* 0x00000000000cc947 */ /* 0x000fea0003800000 */
[----:B------:R-:W-:Y:S01]  /*12e0*/  UCGABAR_WAIT ;  /* 0x0000000000007dc7 */ /* 0x000fe20008000000 */
[----:B------:R-:W-:Y:S01]  /*12f0*/  CCTL.IVALL ;  /* 0x00000000ff00798f */ /* 0x000fe20002000000 */
[----:B------:R-:W-:Y:S05]  /*1300*/  BRA `(.L_x_16) ;  /* 0x0000000000047947 */ /* 0x000fea0003800000 */
.L_x_15:
[----:B------:R-:W-:Y:S06]  /*1310*/  BAR.SYNC.DEFER_BLOCKING 0x0 ;  /* 0x0000000000007b1d */ /* 0x000fec0000010000 */
.L_x_16:
[----:B------:R-:W-:Y:S05]  /*1320*/  @!P2 BRA `(.L_x_17) ;  /* 0x0000006c00c0a947 */ /* 0x000fea0003800000 */
[----:B------:R-:W-:-:S13]  /*1330*/  ISETP.GT.U32.AND P1, PT, R38, 0x1, PT ;  /* 0x000000012600780c */ /* 0x000fda0003f24070 */
[----:B------:R-:W-:Y:S05]  /*1340*/  @P1 EXIT ;  /* 0x000000000000194d */ /* 0x000fea0003800000 */
.L_x_18:
[----:B------:R-:W-:-:S08]  /*1350*/  NOP ;  /* 0x0000000000007918 */ /* 0x000fd00000000000 */
[----:B------:R-:W0:Y:S02]  /*1360*/  USETMAXREG.TRY_ALLOC.CTAPOOL UP0, 0xe8 ;  /* 0x000000e8000079c8 */ /* 0x000e240008000600 */
[----:B0-----:R-:W-:-:S13]  /*1370*/  PLOP3.LUT P1, PT, PT, PT, UP0, 0x80, 0x0 ;  /* 0x000000000000781c */ /* 0x001fda0003f2f008 */
[----:B------:R-:W-:Y:S05]  /*1380*/  @!P1 BRA `(.L_x_18) ;  /* 0xfffffffc00f09947 */ /* 0x000fea000383ffff */
[----:B------:R-:W-:-:S13]  /*1390*/  LOP3.LUT P1, RZ, R18, 0xff, RZ, 0xc0, !PT ;  /* 0x000000ff12ff7812 */ /* 0x000fda000782c0ff */
[----:B------:R-:W-:Y:S05]  /*13a0*/  @!P1 EXIT ;  /* 0x000000000000994d */ /* 0x000fea0003800000 */
[----:B------:R-:W0:Y:S01]  /*13b0*/  S2UR UR6, SR_CgaCtaId ;  /* 0x00000000000679c3 */ /* 0x000e220000008800 */
[CC--:B------:R-:W-:Y:S01]  /*13c0*/  LEA.HI R13, R23.reuse, R14.reuse, RZ, 0x2 ;  /* 0x0000000e170d7211 */ /* 0x0c0fe200078f10ff */
[----:B------:R-:W-:Y:S01]  /*13d0*/  UIADD3 UR7, UR11, -0x1, URZ ;  /* 0xffffffff0b077890 */ /* 0x000fe2000fffe03f */
[----:B------:R-:W-:Y:S01]  /*13e0*/  LEA.HI R23, R23, R14, RZ, 0x5 ;  /* 0x0000000e17177211 */ /* 0x000fe200078f28ff */
[----:B------:R-:W-:Y:S01]  /*13f0*/  UMOV UR9, 0x400 ;  /* 0x0000040000097882 */ /* 0x000fe20000000000 */
[--C-:B------:R-:W-:Y:S01]  /*1400*/  SHF.R.S32.HI R12, RZ, 0x2, R13.reuse ;  /* 0x00000002ff0c7819 */ /* 0x100fe2000001140d */
[----:B------:R-:W-:Y:S01]  /*1410*/  UISETP.LT.AND UP0, UPT, UR13, 0x1, UPT ;  /* 0x000000010d00788c */ /* 0x000fe2000bf01270 */
[----:B------:R-:W-:Y:S01]  /*1420*/  SHF.R.S32.HI R17, RZ, 0x1f, R13 ;  /* 0x0000001fff117819 */ /* 0x000fe2000001140d */
[----:B------:R-:W-:Y:S01]  /*1430*/  USHF.L.U32 UR21, UR13, 0x1, URZ ;  /* 0x000000010d157899 */ /* 0x000fe2000800063f */
[----:B------:R-:W-:Y:S01]  /*1440*/  SHF.R.S32.HI R23, RZ, 0x5, R23 ;  /* 0x00000005ff177819 */ /* 0x000fe20000011417 */
[----:B------:R-:W-:Y:S01]  /*1450*/  USEL UR10, UR13, 0x1, UP0 ;  /* 0x000000010d0a7887 */ /* 0x000fe20008000000 */
[----:B------:R-:W-:Y:S01]  /*1460*/  LEA.HI R17, R17, R12, RZ, 0x3 ;  /* 0x0000000c11117211 */ /* 0x000fe200078f18ff */
[----:B------:R-:W-:Y:S01]  /*1470*/  UISETP.NE.AND UP0, UPT, UR7, URZ, UPT ;  /* 0x0000003f0700728c */ /* 0x000fe2000bf05270 */
[----:B------:R-:W-:Y:S01]  /*1480*/  LOP3.LUT R149, R7, 0x1, RZ, 0xfc, !PT ;  /* 0x0000000107957812 */ /* 0x000fe200078efcff */
[----:B------:R-:W-:Y:S01]  /*1490*/  UIADD3 UR10, -UR10, UR13, URZ ;  /* 0x0000000d0a0a7290 */ /* 0x000fe2000fffe13f */
[----:B------:R-:W-:-:S05]  /*14a0*/  LOP3.LUT R17, R17, 0xfffffff8, RZ, 0xc0, !PT ;  /* 0xfffffff811117812 */ /* 0x000fca00078ec0ff */
[----:B------:R-:W-:Y:S01]  /*14b0*/  IMAD.IADD R12, R12, 0x1, -R17 ;  /* 0x000000010c0c7824 */ /* 0x000fe200078e0a11 */
[----:B------:R-:W-:Y:S01]  /*14c0*/  LOP3.LUT R17, R13, 0xfffffffc, RZ, 0xc0, !PT ;  /* 0xfffffffc0d117812 */ /* 0x000fe200078ec0ff */
[----:B0-----:R-:W-:-:S03]  /*14d0*/  ULEA UR9, UR6, UR9, 0x18 ;  /* 0x0000000906097291 */ /* 0x001fc6000f8ec03f */
[--C-:B------:R-:W-:Y:S01]  /*14e0*/  SHF.R.S32.HI R13, RZ, 0x1f, R12.reuse ;  /* 0x0000001fff0d7819 */ /* 0x100fe2000001140c */
[----:B------:R-:W-:Y:S01]  /*14f0*/  USHF.L.U32 UR6, UR7, 0x3, URZ ;  /* 0x0000000307067899 */ /* 0x000fe2000800063f */
[C-C-:B------:R-:W-:Y:S01]  /*1500*/  IMAD R16, R23.reuse, -0x10, -R12.reuse ;  /* 0xfffffff017107824 */ /* 0x140fe200078e0a0c */
[----:B------:R-:W-:Y:S01]  /*1510*/  USEL UR7, URZ, 0x1, UP0 ;  /* 0x000000013f077887 */ /* 0x000fe20008000000 */
[----:B------:R-:W-:Y:S01]  /*1520*/  IMAD.IADD R14, R14, 0x1, -R17 ;  /* 0x000000010e0e7824 */ /* 0x000fe200078e0a11 */
[----:B------:R-:W-:Y:S01]  /*1530*/  ULOP3.LUT UR6, UR6, 0x8, URZ, 0xc0, !UPT ;  /* 0x0000000806067892 */ /* 0x000fe2000f8ec03f */
[----:B------:R-:W-:Y:S01]  /*1540*/  IMAD.WIDE R12, R23, 0x10, R12 ;  /* 0x00000010170c7825 */ /* 0x000fe200078e020c */
[----:B------:R-:W-:Y:S02]  /*1550*/  UIADD3 UR22, UR9, 0x60, URZ ;  /* 0x0000006009167890 */ /* 0x000fe4000fffe03f */
[----:B------:R-:W-:Y:S01]  /*1560*/  ULOP3.LUT UR23, UR6, 0x8, URZ, 0x3c, !UPT ;  /* 0x0000000806177892 */ /* 0x000fe2000f8e3c3f */
[----:B------:R-:W-:Y:S01]  /*1570*/  IMAD.U32 R150, RZ, RZ, UR7 ;  /* 0x00000007ff967e24 */ /* 0x000fe2000f8e00ff */
[----:B------:R-:W-:-:S02]  /*1580*/  ULOP3.LUT UR12, UR6, 0x18, URZ, 0x3c, !UPT ;  /* 0x00000018060c7892 */ /* 0x000fc4000f8e3c3f */
[----:B------:R-:W-:Y:S01]  /*1590*/  ULEA UR11, UR11, UR22, 0x3 ;  /* 0x000000160b0b7291 */ /* 0x000fe2000f8e183f */
[----:B------:R-:W-:Y:S02]  /*15a0*/  ULDC UR6, c[0x0][0x284] ;  /* 0x0000a10000067ab9 */ /* 0x000fe40000000800 */
[----:B------:R-:W-:-:S09]  /*15b0*/  VIADD R16, R16, UR6 ;  /* 0x0000000610107c36 */ /* 0x000fd20008000000 */
.L_x_173:
[----:B------:R-:W-:Y:S01]  /*15c0*/  SHF.L.U32 R17, R150, 0x1f, RZ ;  /* 0x0000001f96117819 */ /* 0x000fe200000006ff */
[----:B------:R-:W0:Y:S01]  /*15d0*/  LDC R18, c[0x0][0x28c] ;  /* 0x0000a300ff127b82 */ /* 0x000e220000000800 */
[----:B------:R-:W-:Y:S01]  /*15e0*/  UMOV UR6, URZ ;  /* 0x0000003f00067c82 */ /* 0x000fe20008000000 */
[----:B------:R-:W-:Y:S01]  /*15f0*/  UMOV UR20, UR5 ;  /* 0x0000000500147c82 */ /* 0x000fe20008000000 */
[----:B-1----:R-:W1:Y:S01]  /*1600*/  SYNCS.PHASECHK.TRANS64.TRYWAIT P1, [UR11+-0x8], R17 ;  /* 0xfffff811ff0075a7 */ /* 0x002e62000802014b */
[----:B0-----:R-:W-:Y:S01]  /*1610*/  ISETP.GE.AND P2, PT, R18, 0x1, PT ;  /* 0x000000011200780c */ /* 0x001fe20003f46270 */
[----:B-1-34-:R-:W-:-:S12]  /*1620*/  @!P1 BRA `(.L_x_19) ;  /* 0x0000007c00209947 */ /* 0x01afd80003800000 */
.L_x_196:
[----:B------:R-:W-:Y:S01]  /*1630*/  UMOV UR7, URZ ;  /* 0x0000003f00077c82 */ /* 0x000fe20008000000 */
[----:B------:R-:W-:Y:S01]  /*1640*/  UMOV UR8, URZ ;  /* 0x0000003f00087c82 */ /* 0x000fe20008000000 */
[----:B------:R-:W-:Y:S02]  /*1650*/  CS2R R88, SRZ ;  /* 0x0000000000587805 */ /* 0x000fe4000001ff00 */
[----:B------:R-:W-:Y:S01]  /*1660*/  CS2R R22, SRZ ;  /* 0x0000000000167805 */ /* 0x000fe2000001ff00 */
[----:B0-----:R-:W-:Y:S01]  /*1670*/  IMAD.MOV.U32 R17, RZ, RZ, RZ ;  /* 0x000000ffff117224 */ /* 0x001fe200078e00ff */
[----:B------:R-:W-:Y:S02]  /*1680*/  CS2R R90, SRZ ;  /* 0x00000000005a7805 */ /* 0x000fe4000001ff00 */
[----:B------:R-:W-:Y:S02]  /*1690*/  CS2R R92, SRZ ;  /* 0x00000000005c7805 */ /* 0x000fe4000001ff00 */
[----:B------:R-:W-:-:S02]  /*16a0*/  CS2R R94, SRZ ;  /* 0x00000000005e7805 */ /* 0x000fc4000001ff00 */
[----:B------:R-:W-:Y:S02]  /*16b0*/  CS2R R96, SRZ ;  /* 0x0000000000607805 */ /* 0x000fe4000001ff00 */
[----:B------:R-:W-:Y:S02]  /*16c0*/  CS2R R98, SRZ ;  /* 0x0000000000627805 */ /* 0x000fe4000001ff00 */
[----:B------:R-:W-:Y:S02]  /*16d0*/  CS2R R100, SRZ ;  /* 0x0000000000647805 */ /* 0x000fe4000001ff00 */
        /* <DEDUP_REMOVED lines=22> */
[----:B------:R-:W-:Y:S01]  /*1840*/  CS2R R146, SRZ ;  /* 0x0000000000927805 */ /* 0x000fe2000001ff00 */
[----:B------:R-:W-:Y:S01]  /*1850*/  IMAD.MOV.U32 R148, RZ, RZ, RZ ;  /* 0x000000ffff947224 */ /* 0x000fe200078e00ff */
[----:B------:R-:W-:Y:S01]  /*1860*/  CS2R R24, SRZ ;  /* 0x0000000000187805 */ /* 0x000fe2000001ff00 */
[----:B------:R-:W-:Y:S01]  /*1870*/  IMAD.U32 R151, RZ, RZ, UR4 ;  /* 0x00000004ff977e24 */ /* 0x000fe2000f8e00ff */
        /* <DEDUP_REMOVED lines=30> */
[----:B------:R-:W-:Y:S01]  /*1a60*/  CS2R R86, SRZ ;  /* 0x0000000000567805 */ /* 0x000fe2000001ff00 */
[----:B------:R-:W-:Y:S06]  /*1a70*/  @!P2 BRA `(.L_x_20) ;  /* 0x00000008006ca947 */ /* 0x000fec0003800000 */
[----:B------:R-:W-:-:S13]  /*1a80*/  ISETP.NE.AND P2, PT, R149, 0x3, PT ;  /* 0x000000039500780c */ /* 0x000fda0003f45270 */
[----:B------:R-:W-:Y:S05]  /*1a90*/  @!P2 BRA `(.L_x_21) ;  /* 0x000000000004a947 */ /* 0x000fea0003800000 */
[----:B------:R-:W-:Y:S01]  /*1aa0*/  BPT.TRAP 0x1 ;  /* 0x000000040000795c */ /* 0x000fe20000300000 */
.L_x_21:
[----:B------:R-:W-:Y:S01]  /*1ab0*/  ULEA UR6, UR5, UR9, 0x3 ;  /* 0x0000000905067291 */ /* 0x000fe2000f8e183f */
[----:B------:R-:W-:-:S05]  /*1ac0*/  IMAD.U32 R17, RZ, RZ, UR4 ;  /* 0x00000004ff117e24 */ /* 0x000fca000f8e00ff */
[----:B------:R-:W-:-:S04]  /*1ad0*/  SHF.L.U32 R17, R17, 0x1f, RZ ;  /* 0x0000001f11117819 */ /* 0x000fc800000006ff */
[----:B------:R0:W1:Y:S01]  /*1ae0*/  SYNCS.PHASECHK.TRANS64.TRYWAIT P1, [UR6], R17 ;  /* 0x00000011ff0075a7 */ /* 0x0000620008020146 */
[----:B------:R-:W-:Y:S05]  /*1af0*/  @!P2 BRA `(.L_x_22) ;  /* 0x000000000004a947 */ /* 0x000fea0003800000 */
[----:B------:R-:W-:Y:S01]  /*1b00*/  BPT.TRAP 0x1 ;  /* 0x000000040000795c */ /* 0x000fe20000300000 */
.L_x_22:
[----:B-1----:R-:W-:Y:S05]  /*1b10*/  @P1 BRA `(.L_x_23) ;  /* 0x0000000000081947 */ /* 0x002fea0003800000 */
[----:B------:R-:W1:Y:S02]  /*1b20*/  SYNCS.PHASECHK.TRANS64.TRYWAIT P1, [UR6], R17 ;  /* 0x00000011ff0075a7 */ /* 0x000e640008020146 */
[----:B-1----:R-:W-:Y:S05]  /*1b30*/  @!P1 BRA `(.L_x_24) ;  /* 0x0000007400f49947 */ /* 0x002fea0003800000 */
.L_x_23:
[----:B------:R-:W-:Y:S01]  /*1b40*/  UIADD3 UR6, UR9, 0x180, URZ ;  /* 0x0000018009067890 */ /* 0x000fe2000fffe03f */
[----:B------:R-:W-:Y:S01]  /*1b50*/  WARPGROUP.ARRIVE ;  /* 0x00000000000079c5 */ /* 0x000fe20000000000 */
[----:B------:R-:W-:Y:S01]  /*1b60*/  UIADD3 UR7, UR9, 0xa180, URZ ;  /* 0x0000a18009077890 */ /* 0x000fe2000fffe03f */
[----:B------:R-:W-:Y:S01]  /*1b70*/  CS2R R88, SRZ ;  /* 0x0000000000587805 */ /* 0x000fe2000001ff00 */
[----:B------:R-:W-:Y:S01]  /*1b80*/  USHF.R.U32.HI UR6, URZ, 0x4, UR6 ;  /* 0x000000043f067899 */ /* 0x000fe20008011606 */
[----:B------:R-:W-:Y:S01]  /*1b90*/  CS2R R22, SRZ ;  /* 0x0000000000167805 */ /* 0x000fe2000001ff00 */
[----:B------:R-:W-:Y:S01]  /*1ba0*/  USHF.R.U32.HI UR7, URZ, 0x4, UR7 ;  /* 0x000000043f077899 */ /* 0x000fe20008011607 */
[----:B01----:R-:W-:Y:S01]  /*1bb0*/  IMAD.MOV.U32 R17, RZ, RZ, RZ ;  /* 0x000000ffff117224 */ /* 0x003fe200078e00ff */
[----:B------:R-:W-:Y:S01]  /*1bc0*/  ULOP3.LUT UR6, UR6, 0x3fff, URZ, 0xc0, !UPT ;  /* 0x00003fff06067892 */ /* 0x000fe2000f8ec03f */
[----:B------:R-:W-:Y:S01]  /*1bd0*/  CS2R R90, SRZ ;  /* 0x00000000005a7805 */ /* 0x000fe2000001ff00 */
[----:B------:R-:W-:Y:S01]  /*1be0*/  ULOP3.LUT UR7, UR7, 0x3fff, URZ, 0xc0, !UPT ;  /* 0x00003fff07077892 */ /* 0x000fe2000f8ec03f */
[----:B------:R-:W-:Y:S01]  /*1bf0*/  CS2R R92, SRZ ;  /* 0x00000000005c7805 */ /* 0x000fe2000001ff00 */
[----:B------:R-:W-:Y:S01]  /*1c00*/  ULOP3.LUT UR6, UR6, 0x10000, URZ, 0xfc, !UPT ;  /* 0x0001000006067892 */ /* 0x000fe2000f8efc3f */
[----:B------:R-:W-:Y:S01]  /*1c10*/  CS2R R94, SRZ ;  /* 0x00000000005e7805 */ /* 0x000fe2000001ff00 */
[----:B------:R-:W-:Y:S01]  /*1c20*/  ULOP3.LUT UR7, UR7, 0x10000, URZ, 0xfc, !UPT ;  /* 0x0001000007077892 */ /* 0x000fe2000f8efc3f */
[----:B------:R-:W-:Y:S01]  /*1c30*/  CS2R R96, SRZ ;  /* 0x0000000000607805 */ /* 0x000fe2000001ff00 */
[----:B------:R-:W-:Y:S01]  /*1c40*/  ULEA UR6, UR5, UR6, 0x9 ;  /* 0x0000000605067291 */ /* 0x000fe2000f8e483f */
[----:B------:R-:W-:Y:S01]  /*1c50*/  CS2R R98, SRZ ;  /* 0x0000000000627805 */ /* 0x000fe2000001ff00 */
[----:B------:R-:W-:Y:S01]  /*1c60*/  ULEA UR7, UR5, UR7, 0xa ;  /* 0x0000000705077291 */ /* 0x000fe2000f8e503f */
[----:B------:R-:W-:Y:S01]  /*1c70*/  CS2R R100, SRZ ;  /* 0x0000000000647805 */ /* 0x000fe2000001ff00 */
[----:B------:R-:W-:Y:S01]  /*1c80*/  UMOV UR17, 0x40000040 ;  /* 0x4000004000117882 */ /* 0x000fe20000000000 */
[----:B------:R-:W-:Y:S01]  /*1c90*/  UMOV UR19, 0x40000040 ;  /* 0x4000004000137882 */ /* 0x000fe20000000000 */
[----:B------:R-:W-:Y:S01]  /*1ca0*/  CS2R R102, SRZ ;  /* 0x0000000000667805 */ /* 0x000fe2000001ff00 */
[----:B------:R-:W-:Y:S01]  /*1cb0*/  UMOV UR16, UR6 ;  /* 0x0000000600107c82 */ /* 0x000fe20008000000 */
[----:B------:R-:W-:Y:S01]  /*1cc0*/  CS2R R104, SRZ ;  /* 0x0000000000687805 */ /* 0x000fe2000001ff00 */
[----:B------:R-:W-:Y:S01]  /*1cd0*/  UMOV UR18, UR7 ;  /* 0x0000000700127c82 */ /* 0x000fe20008000000 */
[----:B------:R-:W-:Y:S01]  /*1ce0*/  CS2R R106, SRZ ;  /* 0x00000000006a7805 */ /* 0x000fe2000001ff00 */
[----:B------:R-:W-:Y:S01]  /*1cf0*/  QGMMA.64x128x32.F32.E5M2.E5M2 R24, gdesc[UR16], RZ, !UPT ;  /* 0x01e00000101879f3 */ /* 0x000fe2000c7038ff */
[----:B------:R-:W-:Y:S01]  /*1d00*/  UIADD3 UR16, UR6, 0x2, URZ ;  /* 0x0000000206107890 */ /* 0x000fe2000fffe03f */
[----:B------:R-:W-:Y:S01]  /*1d10*/  CS2R R108, SRZ ;  /* 0x00000000006c7805 */ /* 0x000fe2000001ff00 */
[----:B------:R-:W-:Y:S01]  /*1d20*/  UIADD3 UR18, UR7, 0x2, URZ ;  /* 0x0000000207127890 */ /* 0x000fe2000fffe03f */
[----:B------:R-:W-:Y:S01]  /*1d30*/  CS2R R110, SRZ ;  /* 0x00000000006e7805 */ /* 0x000fe2000001ff00 */
[----:B------:R-:W-:Y:S01]  /*1d40*/  UMOV UR17, 0x40000040 ;  /* 0x4000004000117882 */ /* 0x000fe20000000000 */
[----:B------:R-:W-:Y:S01]  /*1d50*/  UMOV UR19, 0x40000040 ;  /* 0x4000004000137882 */ /* 0x000fe20000000000 */
        /* <DEDUP_REMOVED lines=17> */
[----:B------:R-:W-:Y:S01]  /*1e70*/  CS2R R146, SRZ ;  /* 0x0000000000927805 */ /* 0x000fe2000001ff00 */
[----:B------:R-:W-:Y:S01]  /*1e80*/  IMAD.MOV.U32 R148, RZ, RZ, RZ ;  /* 0x000000ffff947224 */ /* 0x000fe200078e00ff */
[----:B------:R-:W-:Y:S01]  /*1e90*/  QGMMA.64x128x32.F32.E5M2.E5M2 R24, gdesc[UR16], R24 ;  /* 0x01e00000101879f3 */ /* 0x000fe20008703818 */
[----:B------:R-:W-:-:S02]  /*1ea0*/  UIADD3 UR16, UR6, 0x4, URZ ;  /* 0x0000000406107890 */ /* 0x000fc4000fffe03f */
[----:B------:R-:W-:Y:S01]  /*1eb0*/  UIADD3 UR18, UR7, 0x4, URZ ;  /* 0x0000000407127890 */ /* 0x000fe2000fffe03f */
[----:B------:R-:W-:Y:S01]  /*1ec0*/  UMOV UR17, 0x40000040 ;  /* 0x4000004000117882 */ /* 0x000fe20000000000 */
[----:B------:R-:W-:-:S07]  /*1ed0*/  UMOV UR19, 0x40000040 ;  /* 0x4000004000137882 */ /* 0x000fce0000000000 */
[----:B------:R-:W-:Y:S01]  /*1ee0*/  QGMMA.64x128x32.F32.E5M2.E5M2 R24, gdesc[UR16], R24 ;  /* 0x01e00000101879f3 */ /* 0x000fe20008703818 */
[----:B------:R-:W-:Y:S02]  /*1ef0*/  UIADD3 UR18, UR7, 0x6, URZ ;  /* 0x0000000607127890 */ /* 0x000fe4000fffe03f */
[----:B------:R-:W-:Y:S01]  /*1f00*/  UIADD3 UR16, UR6, 0x6, URZ ;  /* 0x0000000606107890 */ /* 0x000fe2000fffe03f */
[----:B------:R-:W-:Y:S01]  /*1f10*/  ULDC UR7, c[0x0][0x50c] ;  /* 0x0001430000077ab9 */ /* 0x000fe20000000800 */
[----:B------:R-:W-:Y:S01]  /*1f20*/  UMOV UR17, 0x40000040 ;  /* 0x4000004000117882 */ /* 0x000fe20000000000 */
[----:B------:R-:W-:Y:S01]  /*1f30*/  UISETP.NE.AND UP0, UPT, UR7, 0x4, UPT ;  /* 0x000000040700788c */ /* 0x000fe2000bf05270 */
[----:B------:R-:W-:Y:S01]  /*1f40*/  UMOV UR19, 0x40000040 ;  /* 0x4000004000137882 */ /* 0x000fe20000000000 */
[----:B------:R-:W-:Y:S02]  /*1f50*/  UMOV UR6, 0x4 ;  /* 0x0000000400067882 */ /* 0x000fe40000000000 */
[----:B------:R-:W-:-:S06]  /*1f60*/  USEL UR7, URZ, 0x1, UP0 ;  /* 0x000000013f077887 */ /* 0x000fcc0008000000 */
[----:B------:R-:W-:Y:S01]  /*1f70*/  ISETP.NE.AND P1, PT, RZ, UR7, PT ;  /* 0x00000007ff007c0c */ /* 0x000fe2000bf25270 */
[----:B------:R-:W-:-:S12]  /*1f80*/  QGMMA.64x128x32.F32.E5M2.E5M2 R24, gdesc[UR16], R24, gsb0 ;  /* 0x01e00000101879f3 */ /* 0x000fd80008003818 */
[----:B------:R-:W-:Y:S05]  /*1f90*/  @!P1 BRA `(.L_x_25) ;  /* 0x0000000400089947 */ /* 0x000fea0003800000 */
[----:B------:R-:W-:Y:S02]  /*1fa0*/  WARPGROUP.DEPBAR.LE gsb0, 0x0 ;  /* 0x00008000000079c5 */ /* 0x000fe40000010000 */
[----:B------:R-:W-:-:S01]  /*1fb0*/  FADD R147, RZ, R24 ;  /* 0x00000018ff937221 */ /* 0x000fc20000000000 */
[----:B------:R-:W-:Y:S01]  /*1fc0*/  FADD R148, RZ, R25 ;  /* 0x00000019ff947221 */ /* 0x000fe20000000000 */
        /* <DEDUP_REMOVED lines=62> */
[----:B------:R-:W-:-:S06]  /*23b0*/  UMOV UR6, URZ ;  /* 0x0000003f00067c82 */ /* 0x000fcc0008000000 */
.L_x_25:
[----:B------:R-:W-:-:S04]  /*23c0*/  UIADD3 UR20, UR5, 0x1, URZ ;  /* 0x0000000105147890 */ /* 0x000fc8000fffe03f */
[----:B------:R-:W-:-:S04]  /*23d0*/  UISETP.NE.AND UP0, UPT, UR20, 0x5, UPT ;  /* 0x000000051400788c */ /* 0x000fc8000bf05270 */
[----:B------:R-:W-:Y:S02]  /*23e0*/  USEL UR8, URZ, 0x1, UP0 ;  /* 0x000000013f087887 */ /* 0x000fe40008000000 */
[----:B------:R-:W-:Y:S02]  /*23f0*/  USEL UR20, UR20, URZ, UP0 ;  /* 0x0000003f14147287 */ /* 0x000fe40008000000 */
[----:B------:R-:W-:-:S06]  /*2400*/  ULOP3.LUT UR8, UR4, UR8, URZ, 0x3c, !UPT ;  /* 0x0000000804087292 */ /* 0x000fcc000f8e3c3f */
[----:B------:R-:W-:Y:S01]  /*2410*/  IMAD.U32 R151, RZ, RZ, UR8 ;  /* 0x00000008ff977e24 */ /* 0x000fe2000f8e00ff */
[----:B------:R-:W-:-:S06]  /*2420*/  UMOV UR8, 0x1 ;  /* 0x0000000100087882 */ /* 0x000fcc0000000000 */
.L_x_20:
[----:B------:R-:W-:-:S06]  /*2430*/  UISETP.GE.AND UP0, UPT, UR10, 0x1, UPT ;  /* 0x000000010a00788c */ /* 0x000fcc000bf06270 */
[----:B------:R-:W-:-:S13]  /*2440*/  PLOP3.LUT P1, PT, PT, PT, UP0, 0x80, 0x0 ;  /* 0x000000000000781c */ /* 0x000fda0003f2f008 */
[----:B------:R-:W-:Y:S05]  /*2450*/  @!P1 BRA `(.L_x_26) ;  /* 0x0000000800349947 */ /* 0x000fea0003800000 */
[----:B------:R-:W-:Y:S01]  /*2460*/  IMAD.U32 R18, RZ, RZ, UR10 ;  /* 0x0000000aff127e24 */ /* 0x000fe2000f8e00ff */
[----:B------:R-:W-:Y:S01]  /*2470*/  ULDC UR24, c[0x0][0x50c] ;  /* 0x0001430000187ab9 */ /* 0x000fe20000000800 */
[----:B------:R-:W-:-:S07]  /*2480*/  IMAD.U32 R19, RZ, RZ, UR5 ;  /* 0x00000005ff137e24 */ /* 0x000fce000f8e00ff */
.L_x_34:
[----:B------:R-:W-:-:S13]  /*2490*/  ISETP.NE.AND P2, PT, R149, 0x3, PT ;  /* 0x000000039500780c */ /* 0x000fda0003f45270 */
[----:B0-----:R-:W-:Y:S05]  /*24a0*/  @!P2 BRA `(.L_x_27) ;  /* 0x000000000004a947 */ /* 0x001fea0003800000 */
[----:B------:R-:W-:Y:S01]  /*24b0*/  BPT.TRAP 0x1 ;  /* 0x000000040000795c */ /* 0x000fe20000300000 */
.L_x_27:
[----:B------:R-:W-:Y:S01]  /*24c0*/  ULEA UR16, UR20, UR9, 0x3 ;  /* 0x0000000914107291 */ /* 0x000fe2000f8e183f */
[----:B------:R-:W-:-:S08]  /*24d0*/  SHF.L.U32 R20, R151, 0x1f, RZ ;  /* 0x0000001f97147819 */ /* 0x000fd000000006ff */
[----:B------:R0:W1:Y:S01]  /*24e0*/  SYNCS.PHASECHK.TRANS64.TRYWAIT P1, [UR16], R20 ;  /* 0x00000014ff0075a7 */ /* 0x0000620008020150 */
[----:B------:R-:W-:Y:S05]  /*24f0*/  @!P2 BRA `(.L_x_28) ;  /* 0x000000000004a947 */ /* 0x000fea0003800000 */
[----:B------:R-:W-:Y:S01]  /*2500*/  BPT.TRAP 0x1 ;  /* 0x000000040000795c */ /* 0x000fe20000300000 */
.L_x_28:
[----:B-1----:R-:W-:Y:S05]  /*2510*/  @P1 BRA `(.L_x_29) ;  /* 0x0000000000081947 */ /* 0x002fea0003800000 */
[----:B------:R-:W1:Y:S02]  /*2520*/  SYNCS.PHASECHK.TRANS64.TRYWAIT P1, [UR16], R20 ;  /* 0x00000014ff0075a7 */ /* 0x000e640008020150 */
[----:B-1----:R-:W-:Y:S05]  /*2530*/  @!P1 BRA `(.L_x_30) ;  /* 0x0000006c008c9947 */ /* 0x002fea0003800000 */
.L_x_29:
[----:B------:R-:W-:Y:S01]  /*2540*/  UIADD3 UR16, UR9, 0x180, URZ ;  /* 0x0000018009107890 */ /* 0x000fe2000fffe03f */
[----:B------:R-:W-:Y:S01]  /*2550*/  WARPGROUP.ARRIVE ;  /* 0x00000000000079c5 */ /* 0x000fe20000000000 */
[----:B------:R-:W-:Y:S02]  /*2560*/  UIADD3 UR17, UR9, 0xa180, URZ ;  /* 0x0000a18009117890 */ /* 0x000fe4000fffe03f */
[----:B------:R-:W-:Y:S02]  /*2570*/  UISETP.NE.AND UP0, UPT, UR7, URZ, UPT ;  /* 0x0000003f0700728c */ /* 0x000fe4000bf05270 */
[----:B------:R-:W-:Y:S02]  /*2580*/  USHF.R.U32.HI UR16, URZ, 0x4, UR16 ;  /* 0x000000043f107899 */ /* 0x000fe40008011610 */
[----:B------:R-:W-:Y:S02]  /*2590*/  USHF.R.U32.HI UR17, URZ, 0x4, UR17 ;  /* 0x000000043f117899 */ /* 0x000fe40008011611 */
[----:B------:R-:W-:-:S02]  /*25a0*/  USEL UR8, UR8, URZ, !UP0 ;  /* 0x0000003f08087287 */ /* 0x000fc4000c000000 */
[----:B------:R-:W-:Y:S02]  /*25b0*/  ULOP3.LUT UR16, UR16, 0x3fff, URZ, 0xc0, !UPT ;  /* 0x00003fff10107892 */ /* 0x000fe4000f8ec03f */
[----:B------:R-:W-:Y:S02]  /*25c0*/  ULOP3.LUT UR17, UR17, 0x3fff, URZ, 0xc0, !UPT ;  /* 0x00003fff11117892 */ /* 0x000fe4000f8ec03f */
[----:B------:R-:W-:Y:S02]  /*25d0*/  UISETP.NE.U32.AND UP0, UPT, UR8, URZ, UPT ;  /* 0x0000003f0800728c */ /* 0x000fe4000bf05070 */
[----:B------:R-:W-:Y:S02]  /*25e0*/  ULOP3.LUT UR7, UR16, 0x10000, URZ, 0xfc, !UPT ;  /* 0x0001000010077892 */ /* 0x000fe4000f8efc3f */
[----:B------:R-:W-:Y:S02]  /*25f0*/  ULOP3.LUT UR8, UR17, 0x10000, URZ, 0xfc, !UPT ;  /* 0x0001000011087892 */ /* 0x000fe4000f8efc3f */
[----:B------:R-:W-:-:S02]  /*2600*/  ULEA UR7, UR20, UR7, 0x9 ;  /* 0x0000000714077291 */ /* 0x000fc4000f8e483f */
[----:B------:R-:W-:Y:S01]  /*2610*/  ULEA UR8, UR20, UR8, 0xa ;  /* 0x0000000814087291 */ /* 0x000fe2000f8e503f */
[----:B------:R-:W-:Y:S01]  /*2620*/  UMOV UR17, 0x40000040 ;  /* 0x4000004000117882 */ /* 0x000fe20000000000 */
[----:B------:R-:W-:Y:S01]  /*2630*/  UMOV UR19, 0x40000040 ;  /* 0x4000004000137882 */ /* 0x000fe20000000000 */
[----:B------:R-:W-:Y:S02]  /*2640*/  UIADD3 UR6, UR6, 0x4, URZ ;  /* 0x0000000406067890 */ /* 0x000fe4000fffe03f */
[----:B------:R-:W-:Y:S02]  /*2650*/  UMOV UR16, UR7 ;  /* 0x0000000700107c82 */ /* 0x000fe40008000000 */
[----:B------:R-:W-:Y:S02]  /*2660*/  UMOV UR18, UR8 ;  /* 0x0000000800127c82 */ /* 0x000fe40008000000 */
[----:B------:R-:W-:Y:S01]  /*2670*/  QGMMA.64x128x32.F32.E5M2.E5M2 R24, gdesc[UR16], R24, UP0 ;  /* 0x01e00000101879f3 */ /* 0x000fe2000bf03818 */
[----:B------:R-:W-:-:S02]  /*2680*/  UIADD3 UR16, UR7, 0x2, URZ ;  /* 0x0000000207107890 */ /* 0x000fc4000fffe03f */
[----:B------:R-:W-:Y:S01]  /*2690*/  UIADD3 UR18, UR8, 0x2, URZ ;  /* 0x0000000208127890 */ /* 0x000fe2000fffe03f */
[----:B------:R-:W-:Y:S01]  /*26a0*/  UMOV UR17, 0x40000040 ;  /* 0x4000004000117882 */ /* 0x000fe20000000000 */
[----:B------:R-:W-:Y:S01]  /*26b0*/  UMOV UR19, 0x40000040 ;  /* 0x4000004000137882 */ /* 0x000fe20000000000 */
[----:B------:R-:W-:-:S06]  /*26c0*/  UISETP.NE.AND UP0, UPT, UR6, UR24, UPT ;  /* 0x000000180600728c */ /* 0x000fcc000bf05270 */
[----:B------:R-:W-:Y:S01]  /*26d0*/  QGMMA.64x128x32.F32.E5M2.E5M2 R24, gdesc[UR16], R24 ;  /* 0x01e00000101879f3 */ /* 0x000fe20008703818 */
[----:B------:R-:W-:Y:S02]  /*26e0*/  UIADD3 UR16, UR7, 0x4, URZ ;  /* 0x0000000407107890 */ /* 0x000fe4000fffe03f */
[----:B------:R-:W-:Y:S01]  /*26f0*/  UIADD3 UR18, UR8, 0x4, URZ ;  /* 0x0000000408127890 */ /* 0x000fe2000fffe03f */
[----:B------:R-:W-:Y:S01]  /*2700*/  UMOV UR17, 0x40000040 ;  /* 0x4000004000117882 */ /* 0x000fe20000000000 */
[----:B------:R-:W-:-:S07]  /*2710*/  UMOV UR19, 0x40000040 ;  /* 0x4000004000137882 */ /* 0x000fce0000000000 */
[----:B------:R-:W-:Y:S01]  /*2720*/  QGMMA.64x128x32.F32.E5M2.E5M2 R24, gdesc[UR16], R24 ;  /* 0x01e00000101879f3 */ /* 0x000fe20008703818 */
[----:B------:R-:W-:Y:S02]  /*2730*/  UIADD3 UR16, UR7, 0x6, URZ ;  /* 0x0000000607107890 */ /* 0x000fe4000fffe03f */
[----:B------:R-:W-:Y:S01]  /*2740*/  UIADD3 UR18, UR8, 0x6, URZ ;  /* 0x0000000608127890 */ /* 0x000fe2000fffe03f */
[----:B------:R-:W-:Y:S01]  /*2750*/  UMOV UR17, 0x40000040 ;  /* 0x4000004000117882 */ /* 0x000fe20000000000 */
[----:B------:R-:W-:Y:S01]  /*2760*/  UMOV UR19, 0x40000040 ;  /* 0x4000004000137882 */ /* 0x000fe20000000000 */
[----:B------:R-:W-:-:S06]  /*2770*/  USEL UR7, URZ, 0x1, UP0 ;  /* 0x000000013f077887 */ /* 0x000fcc0008000000 */
[----:B------:R-:W-:Y:S01]  /*2780*/  ISETP.NE.AND P1, PT, RZ, UR7, PT ;  /* 0x00000007ff007c0c */ /* 0x000fe2000bf25270 */
[----:B------:R-:W-:Y:S03]  /*2790*/  QGMMA.64x128x32.F32.E5M2.E5M2 R24, gdesc[UR16], R24, gsb0 ;  /* 0x01e00000101879f3 */ /* 0x000fe60008003818 */
[----:B------:R-:W-:-:S09]  /*27a0*/  WARPGROUP.DEPBAR.LE gsb0, 0x1 ;  /* 0x00008000000079c5 */ /* 0x000fd20000010100 */
[----:B------:R-:W-:Y:S05]  /*27b0*/  @!P1 BRA `(.L_x_31) ;  /* 0x0000000400089947 */ /* 0x000fea0003800000 */
[----:B------:R-:W-:Y:S02]  /*27c0*/  WARPGROUP.DEPBAR.LE gsb0, 0x0 ;  /* 0x00008000000079c5 */ /* 0x000fe40000010000 */
[----:B------:R-:W-:-:S01]  /*27d0*/  FADD R147, R24, R147 ;  /* 0x0000009318937221 */ /* 0x000fc20000000000 */
[----:B------:R-:W-:Y:S01]  /*27e0*/  FADD R148, R25, R148 ;  /* 0x0000009419947221 */ /* 0x000fe20000000000 */
        /* <DEDUP_REMOVED lines=62> */
[----:B------:R-:W-:-:S06]  /*2bd0*/  UMOV UR6, URZ ;  /* 0x0000003f00067c82 */ /* 0x000fcc0008000000 */
.L_x_31:
[----:B------:R-:W-:Y:S05]  /*2be0*/  @!P2 BRA `(.L_x_32) ;  /* 0x000000000004a947 */ /* 0x000fea0003800000 */
[----:B------:R-:W-:Y:S01]  /*2bf0*/  BPT.TRAP 0x1 ;  /* 0x000000040000795c */ /* 0x000fe20000300000 */
.L_x_32:
[----:B01----:R-:W-:Y:S02]  /*2c00*/  @P0 LEA R20, R19, UR9, 0x3 ;  /* 0x0000000913140c11 */ /* 0x003fe4000f8e18ff */
[----:B------:R-:W-:-:S03]  /*2c10*/  ISETP.GT.U32.AND P1, PT, R7, 0x1, PT ;  /* 0x000000010700780c */ /* 0x000fc60003f24070 */
[----:B------:R-:W-:-:S05]  /*2c20*/  @P0 VIADD R21, R20, 0x28 ;  /* 0x0000002814150836 */ /* 0x000fca0000000000 */
[----:B------:R-:W-:-:S04]  /*2c30*/  @P0 PRMT R21, R10, 0x654, R21 ;  /* 0x000006540a150816 */ /* 0x000fc80000000015 */
[----:B------:R0:W-:Y:S01]  /*2c40*/  @P0 SYNCS.ARRIVE.TRANS64.RED.A1T0 RZ, [R21+URZ], RZ ;  /* 0x000000ff15ff09a7 */ /* 0x0001e2000810043f */
[----:B------:R-:W-:Y:S05]  /*2c50*/  @P1 BRA `(.L_x_33) ;  /* 0x0000000000041947 */ /* 0x000fea0003800000 */
[----:B------:R-:W-:Y:S01]  /*2c60*/  BPT.TRAP 0x1 ;  /* 0x000000040000795c */ /* 0x000fe20000300000 */
.L_x_33:
[----:B------:R-:W-:Y:S01]  /*2c70*/  UIADD3 UR20, UR20, 0x1, URZ ;  /* 0x0000000114147890 */ /* 0x000fe2000fffe03f */
[C---:B------:R-:W-:Y:S01]  /*2c80*/  ISETP.GT.AND P2, PT, R18.reuse, 0x1, PT ;  /* 0x000000011200780c */ /* 0x040fe20003f44270 */
[----:B------:R-:W-:Y:S02]  /*2c90*/  VIADD R19, R19, 0x1 ;  /* 0x0000000113137836 */ /* 0x000fe40000000000 */
[----:B------:R-:W-:Y:S01]  /*2ca0*/  UISETP.NE.AND UP0, UPT, UR20, 0x5, UPT ;  /* 0x000000051400788c */ /* 0x000fe2000bf05270 */
[----:B------:R-:W-:Y:S02]  /*2cb0*/  VIADD R18, R18, 0xffffffff ;  /* 0xffffffff12127836 */ /* 0x000fe40000000000 */
[C---:B------:R-:W-:Y:S01]  /*2cc0*/  ISETP.NE.AND P1, PT, R19.reuse, 0x5, PT ;  /* 0x000000051300780c */ /* 0x040fe20003f25270 */
[----:B------:R-:W-:Y:S02]  /*2cd0*/  USEL UR8, URZ, 0x1, UP0 ;  /* 0x000000013f087887 */ /* 0x000fe40008000000 */
[----:B------:R-:W-:Y:S01]  /*2ce0*/  USEL UR20, UR20, URZ, UP0 ;  /* 0x0000003f14147287 */ /* 0x000fe20008000000 */
[----:B------:R-:W-:-:S03]  /*2cf0*/  SEL R19, R19, RZ, P1 ;  /* 0x000000ff13137207 */ /* 0x000fc60000800000 */
[----:B------:R-:W-:Y:S01]  /*2d00*/  LOP3.LUT R151, R151, UR8, RZ, 0x3c, !PT ;  /* 0x0000000897977c12 */ /* 0x000fe2000f8e3cff */
[----:B------:R-:W-:Y:S01]  /*2d10*/  UMOV UR8, 0x1 ;  /* 0x0000000100087882 */ /* 0x000fe20000000000 */
[----:B------:R-:W-:Y:S06]  /*2d20*/  @P2 BRA `(.L_x_34) ;  /* 0xfffffff400d82947 */ /* 0x000fec000383ffff */
.L_x_26:
[----:B------:R-:W-:Y:S01]  /*2d30*/  UISETP.NE.AND UP0, UPT, UR6, URZ, UPT ;  /* 0x0000003f0600728c */ /* 0x000fe2000bf05270 */
[----:B------:R-:W1:Y:S01]  /*2d40*/  LDC R18, c[0x0][0x28c] ;  /* 0x0000a300ff127b82 */ /* 0x000e620000000800 */
[----:B------:R-:W-:Y:S02]  /*2d50*/  IMAD.U32 R19, RZ, RZ, UR23 ;  /* 0x00000017ff137e24 */ /* 0x000fe4000f8e00ff */
[----:B------:R-:W-:-:S06]  /*2d60*/  USEL UR6, URZ, 0x1, !UP0 ;  /* 0x000000013f067887 */ /* 0x000fcc000c000000 */
[----:B------:R-:W-:-:S13]  /*2d70*/  ISETP.NE.AND P1, PT, RZ, UR6, PT ;  /* 0x00000006ff007c0c */ /* 0x000fda000bf25270 */
[----:B------:R-:W-:Y:S05]  /*2d80*/  @!P1 BRA `(.L_x_35) ;  /* 0x0000000400049947 */ /* 0x000fea0003800000 */
[----:B------:R-:W-:Y:S02]  /*2d90*/  WARPGROUP.DEPBAR.LE gsb0, 0x0 ;  /* 0x00008000000079c5 */ /* 0x000fe40000010000 */
[----:B------:R-:W-:Y:S01]  /*2da0*/  FADD R147, R24, R147 ;  /* 0x0000009318937221 */ /* 0x000fe20000000000 */
        /* <DEDUP_REMOVED lines=62> */
[----:B------:R-:W-:-:S07]  /*3190*/  FADD R88, R88, R87 ;  /* 0x0000005758587221 */ /* 0x000fce0000000000 */
.L_x_35:
[----:B-1----:R-:W-:Y:S01]  /*31a0*/  ISETP.GE.AND P1, PT, R18, 0x1, PT ;  /* 0x000000011200780c */ /* 0x002fe20003f26270 */
[----:B------:R1:W-:Y:S01]  /*31b0*/  SYNCS.ARRIVE.TRANS64.A1T0 RZ, [R19+UR22], RZ ;  /* 0x000000ff13ff79a7 */ /* 0x0003e20008100016 */
[----:B------:R-:W-:-:S11]  /*31c0*/  WARPGROUP.DEPBAR.LE gsb0, 0x0 ;  /* 0x00008000000079c5 */ /* 0x000fd60000010000 */
[----:B------:R-:W-:Y:S05]  /*31d0*/  @!P1 BRA `(.L_x_36) ;  /* 0x0000000000449947 */ /* 0x000fea0003800000 */
[----:B------:R-:W-:-:S13]  /*31e0*/  ISETP.NE.AND P1, PT, R149, 0x3, PT ;  /* 0x000000039500780c */ /* 0x000fda0003f25270 */
[----:B------:R-:W-:Y:S05]  /*31f0*/  @!P1 BRA `(.L_x_37) ;  /* 0x0000000000049947 */ /* 0x000fea0003800000 */
[----:B------:R-:W-:Y:S01]  /*3200*/  BPT.TRAP 0x1 ;  /* 0x000000040000795c */ /* 0x000fe20000300000 */
.L_x_37:
[----:B------:R-:W-:Y:S01]  /*3210*/  VOTEU.ANY UP0, P0 ;  /* 0x00000000003f7886 */ /* 0x000fe20000000100 */
[----:B------:R-:W-:-:S04]  /*3220*/  ISETP.GT.U32.AND P1, PT, R7, 0x1, PT ;  /* 0x000000010700780c */ /* 0x000fc80003f24070 */
[----:B------:R-:W-:-:S06]  /*3230*/  @UP0 UIADD3 UR6, UR10, UR5, URZ ;  /* 0x000000050a060290 */ /* 0x000fcc000fffe03f */
[----:B------:R-:W-:Y:S02]  /*3240*/  IMAD.U32 R18, RZ, RZ, UR6 ;  /* 0x00000006ff127e24 */ /* 0x000fe4000f8e00ff */
[----:B0-----:R-:W-:Y:S02]  /*3250*/  IMAD.U32 R21, RZ, RZ, UR6 ;  /* 0x00000006ff157e24 */ /* 0x001fe4000f8e00ff */
[----:B-1----:R-:W-:-:S05]  /*3260*/  @P0 IMAD.WIDE.U32 R18, R18, -0x33333333, RZ ;  /* 0xcccccccd12120825 */ /* 0x002fca00078e00ff */
[----:B------:R-:W-:-:S05]  /*3270*/  @P0 SHF.R.U32.HI R18, RZ, 0x2, R19 ;  /* 0x00000002ff120819 */ /* 0x000fca0000011613 */
[----:B------:R-:W-:-:S05]  /*3280*/  @P0 IMAD R18, R18, -0x5, R21 ;  /* 0xfffffffb12120824 */ /* 0x000fca00078e0215 */
[----:B------:R-:W-:-:S05]  /*3290*/  @P0 LEA R18, R18, UR9, 0x3 ;  /* 0x0000000912120c11 */ /* 0x000fca000f8e18ff */
[----:B------:R-:W-:-:S05]  /*32a0*/  @P0 VIADD R19, R18, 0x28 ;  /* 0x0000002812130836 */ /* 0x000fca0000000000 */
[----:B------:R-:W-:-:S04]  /*32b0*/  @P0 PRMT R19, R10, 0x654, R19 ;  /* 0x000006540a130816 */ /* 0x000fc80000000013 */
[----:B------:R4:W-:Y:S01]  /*32c0*/  @P0 SYNCS.ARRIVE.TRANS64.RED.A1T0 RZ, [R19+URZ], RZ ;  /* 0x000000ff13ff09a7 */ /* 0x0009e2000810043f */
[----:B------:R-:W-:Y:S05]  /*32d0*/  @P1 BRA `(.L_x_36) ;  /* 0x0000000000041947 */ /* 0x000fea0003800000 */
[----:B------:R-:W-:Y:S01]  /*32e0*/  BPT.TRAP 0x1 ;  /* 0x000000040000795c */ /* 0x000fe20000300000 */
.L_x_36:
[----:B------:R-:W-:Y:S01]  /*32f0*/  SHF.L.U32 R18, R150, 0x1f, RZ ;  /* 0x0000001f96127819 */ /* 0x000fe200000006ff */
[----:B------:R-:W-:Y:S01]  /*3300*/  UIADD3 UR5, UR21, UR5, URZ ;  /* 0x0000000515057290 */ /* 0x000fe2000fffe03f */
[----:B------:R-:W0:Y:S01]  /*3310*/  LDC R31, c[0x0][0x288] ;  /* 0x0000a200ff1f7b82 */ /* 0x000e220000000800 */
[----:B------:R-:W-:Y:S01]  /*3320*/  UISETP.GE.U32.AND UP1, UPT, UR21, 0x5, UPT ;  /* 0x000000051500788c */ /* 0x000fe2000bf26070 */
[----:B------:R-:W-:Y:S01]  /*3330*/  IMAD.SHL.U32 R26, R14, 0x2, RZ ;  /* 0x000000020e1a7824 */ /* 0x000fe200078e00ff */
[----:B------:R-:W-:Y:S02]  /*3340*/  UISETP.GT.U32.AND UP0, UPT, UR5, 0x4, UPT ;  /* 0x000000040500788c */ /* 0x000fe4000bf04070 */
[----:B------:R-:W-:Y:S02]  /*3350*/  UIMAD.WIDE.U32 UR6, UR5, -0x33333333, URZ ;  /* 0xcccccccd050678a5 */ /* 0x000fe4000f8e003f */
[----:B------:R-:W-:Y:S01]  /*3360*/  UISETP.LT.U32.AND UP0, UPT, UR21, 0x5, UP0 ;  /* 0x000000051500788c */ /* 0x000fe20008701070 */
[----:B------:R-:W2:Y:S01]  /*3370*/  SYNCS.PHASECHK.TRANS64.TRYWAIT P1, [UR11+0x8], R18 ;  /* 0x00000812ff0075a7 */ /* 0x000ea2000802014b */
[----:B------:R-:W-:Y:S01]  /*3380*/  USHF.R.U32.HI UR6, URZ, 0x2, UR7 ;  /* 0x000000023f067899 */ /* 0x000fe20008011607 */
[----:B------:R-:W-:Y:S01]  /*3390*/  SHF.R.S32.HI R27, RZ, 0x1f, R26 ;  /* 0x0000001fff1b7819 */ /* 0x000fe2000001141a */
[----:B------:R-:W-:-:S02]  /*33a0*/  USEL UR8, URZ, 0x1, !UP0 ;  /* 0x000000013f087887 */ /* 0x000fc4000c000000 */
[----:B------:R-:W-:Y:S02]  /*33b0*/  UIMAD UR5, UR6, -0x5, UR5 ;  /* 0xfffffffb060578a4 */ /* 0x000fe4000f8e0205 */
[----:B------:R-:W-:-:S04]  /*33c0*/  ULOP3.LUT UR4, UR4, UR8, URZ, 0x3c, !UPT ;  /* 0x0000000804047292 */ /* 0x000fc8000f8e3c3f */
[----:B------:R-:W-:Y:S01]  /*33d0*/  @UP1 ULOP3.LUT UR4, UR4, 0x1, UR6, 0x78, !UPT ;  /* 0x0000000104041892 */ /* 0x000fe2000f8e7806 */
[----:B0-2---:R-:W-:Y:S11]  /*33e0*/  @!P1 BRA `(.L_x_38) ;  /* 0x0000005c00f89947 */ /* 0x005ff60003800000 */
.L_x_197:
[----:B------:R-:W-:Y:S01]  /*33f0*/  IMAD.SHL.U32 R33, R5, 0x80, RZ ;  /* 0x0000008005217824 */ /* 0x000fe200078e00ff */
[----:B------:R-:W-:Y:S01]  /*3400*/  ULDC UR8, c[0x0][0x284] ;  /* 0x0000a10000087ab9 */ /* 0x000fe20000000800 */
[----:B------:R-:W-:Y:S01]  /*3410*/  IMAD.SHL.U32 R5, R6, 0x40, RZ ;  /* 0x0000004006057824 */ /* 0x000fe200078e00ff */
[----:B------:R-:W-:Y:S01]  /*3420*/  SHF.R.S32.HI R32, RZ, 0x1f, R4 ;  /* 0x0000001fff207819 */ /* 0x000fe20000011404 */
[----:B------:R-:W-:Y:S01]  /*3430*/  ULDC.64 UR6, c[0x0][0x5d0] ;  /* 0x0001740000067ab9 */ /* 0x000fe20000000a00 */
[----:B------:R-:W-:Y:S01]  /*3440*/  SHF.R.S32.HI R30, RZ, 0x1f, R33 ;  /* 0x0000001fff1e7819 */ /* 0x000fe20000011421 */
[----:B01--4-:R-:W-:Y:S01]  /*3450*/  IMAD.WIDE.U32 R18, R4, UR6, R26 ;  /* 0x0000000604127c25 */ /* 0x013fe2000f8e001a */
[----:B------:R-:W-:-:S03]  /*3460*/  ISETP.GE.AND P1, PT, R5, UR8, PT ;  /* 0x0000000805007c0c */ /* 0x000fc6000bf26270 */
[----:B------:R-:W-:Y:S01]  /*3470*/  IMAD R21, R32, UR6, RZ ;  /* 0x0000000620157c24 */ /* 0x000fe2000f8e02ff */
[C---:B------:R-:W-:Y:S02]  /*3480*/  ISETP.GE.OR P1, PT, R33.reuse, R31, P1 ;  /* 0x0000001f2100720c */ /* 0x040fe40000f26670 */
[----:B------:R-:W-:Y:S01]  /*3490*/  IADD3 R18, P2, R33, R18, RZ ;  /* 0x0000001221127210 */ /* 0x000fe20007f5e0ff */
[----:B------:R-:W-:-:S05]  /*34a0*/  IMAD R21, R4, UR7, R21 ;  /* 0x0000000704157c24 */ /* 0x000fca000f8e0215 */
[----:B------:R-:W-:-:S05]  /*34b0*/  IADD3.X R19, R30, R19, R21, P2, !PT ;  /* 0x000000131e137210 */ /* 0x000fca00017fe415 */
[----:B------:R-:W-:Y:S05]  /*34c0*/  @P1 BRA `(.L_x_39) ;  /* 0x0000004400b81947 */ /* 0x000fea0003800000 */
[----:B------:R-:W0:Y:S01]  /*34d0*/  LDC.64 R28, c[0x0][0x5c8] ;  /* 0x00017200ff1c7b82 */ /* 0x000e220000000a00 */
[----:B------:R-:W-:Y:S01]  /*34e0*/  IMAD.WIDE R24, R6, 0x40, R12 ;  /* 0x0000004006187825 */ /* 0x000fe200078e020c */
[----:B------:R-:W-:Y:S01]  /*34f0*/  ULDC.64 UR6, c[0x0][0x5c0] ;  /* 0x0001700000067ab9 */ /* 0x000fe20000000a00 */
[----:B------:R-:W-:Y:S02]  /*3500*/  BSSY B0, `(.L_x_39) ;  /* 0x000046a000007945 */ /* 0x000fe40003800000 */
[-C--:B0-----:R-:W-:Y:S02]  /*3510*/  IMAD R6, R25, R28.reuse, RZ ;  /* 0x0000001c19067224 */ /* 0x081fe400078e02ff */
[----:B------:R-:W-:-:S04]  /*3520*/  IMAD.WIDE.U32 R18, R24, R28, R18 ;  /* 0x0000001c18127225 */ /* 0x000fc800078e0012 */
[----:B------:R-:W-:Y:S01]  /*3530*/  IMAD R21, R24, R29, R6 ;  /* 0x0000001d18157224 */ /* 0x000fe200078e0206 */
[----:B------:R-:W-:Y:S02]  /*3540*/  LEA R6, P1, R28, R18, 0x3 ;  /* 0x000000121c067211 */ /* 0x000fe400078218ff */
[----:B------:R-:W-:Y:S01]  /*3550*/  IADD3 R20, P2, R18, UR6, RZ ;  /* 0x0000000612147c10 */ /* 0x000fe2000ff5e0ff */
[----:B------:R-:W-:Y:S01]  /*3560*/  IMAD.IADD R21, R19, 0x1, R21 ;  /* 0x0000000113157824 */ /* 0x000fe200078e0215 */
[----:B------:R-:W-:Y:S01]  /*3570*/  IADD3 R18, P4, R6, UR6, RZ ;  /* 0x0000000606127c10 */ /* 0x000fe2000ff9e0ff */
[----:B------:R-:W-:Y:S02]  /*3580*/  IMAD R6, R14, -0x2, R31 ;  /* 0xfffffffe0e067824 */ /* 0x000fe400078e021f */
[----:B------:R-:W-:Y:S01]  /*3590*/  IMAD.IADD R31, R16, 0x1, -R5 ;  /* 0x00000001101f7824 */ /* 0x000fe200078e0a05 */
[----:B------:R-:W-:Y:S01]  /*35a0*/  LEA.HI.X R19, R28, R21, R29, 0x3, P1 ;  /* 0x000000151c137211 */ /* 0x000fe200008f1c1d */
[----:B------:R-:W-:Y:S01]  /*35b0*/  IMAD.IADD R6, R6, 0x1, -R33 ;  /* 0x0000000106067824 */ /* 0x000fe200078e0a21 */
[----:B---3-5:R-:W-:-:S02]  /*35c0*/  FSETP.NEU.AND P1, PT, R15, RZ, PT ;  /* 0x000000ff0f00720b */ /* 0x028fc40003f2d000 */
[----:B------:R-:W-:Y:S02]  /*35d0*/  IADD3.X R21, R21, UR7, RZ, P2, !PT ;  /* 0x0000000715157c10 */ /* 0x000fe400097fe4ff */
[----:B------:R-:W-:-:S09]  /*35e0*/  IADD3.X R19, R19, UR7, RZ, P4, !PT ;  /* 0x0000000713137c10 */ /* 0x000fd2000a7fe4ff */
[----:B------:R-:W-:Y:S05]  /*35f0*/  @!P1 BRA `(.L_x_40) ;  /* 0x0000003400609947 */ /* 0x000fea0003800000 */
[----:B------:R-:W-:Y:S01]  /*3600*/  ULDC.64 UR6, c[0x0][0x5b8] ;  /* 0x00016e0000067ab9 */ /* 0x000fe20000000a00 */
[----:B------:R-:W-:Y:S01]  /*3610*/  ULDC.64 UR16, c[0x0][0x5a8] ;  /* 0x00016a0000107ab9 */ /* 0x000fe20000000a00 */
[----:B------:R-:W-:Y:S01]  /*3620*/  IMAD.WIDE.U32 R26, R4, UR6, R26 ;  /* 0x00000006041a7c25 */ /* 0x000fe2000f8e001a */
[----:B------:R-:W-:Y:S01]  /*3630*/  BSSY B1, `(.L_x_41) ;  /* 0x0000010000017945 */ /* 0x000fe20003800000 */
[----:B------:R-:W-:Y:S02]  /*3640*/  PRMT R28, RZ, 0x7610, R28 ;  /* 0x00007610ff1c7816 */ /* 0x000fe4000000001c */
[----:B------:R-:W-:Y:S01]  /*3650*/  IMAD R5, R32, UR6, RZ ;  /* 0x0000000620057c24 */ /* 0x000fe2000f8e02ff */
[----:B------:R-:W-:-:S03]  /*3660*/  IADD3 R26, P1, R33, R26, RZ ;  /* 0x0000001a211a7210 */ /* 0x000fc60007f3e0ff */
[----:B------:R-:W-:Y:S01]  /*3670*/  IMAD R5, R4, UR7, R5 ;  /* 0x0000000704057c24 */ /* 0x000fe2000f8e0205 */
[----:B------:R-:W-:Y:S02]  /*3680*/  ULDC.64 UR6, c[0x0][0x5b0] ;  /* 0x00016c0000067ab9 */ /* 0x000fe40000000a00 */
[----:B------:R-:W-:Y:S02]  /*3690*/  IMAD R29, R25, UR6, RZ ;  /* 0x00000006191d7c24 */ /* 0x000fe4000f8e02ff */
[----:B------:R-:W-:Y:S02]  /*36a0*/  IADD3.X R27, R30, R27, R5, P1, !PT ;  /* 0x0000001b1e1b7210 */ /* 0x000fe40000ffe405 */
[----:B------:R-:W-:Y:S01]  /*36b0*/  ISETP.GE.AND P1, PT, R31, 0x1, PT ;  /* 0x000000011f00780c */ /* 0x000fe20003f26270 */
[C---:B------:R-:W-:Y:S02]  /*36c0*/  IMAD R29, R24.reuse, UR7, R29 ;  /* 0x00000007181d7c24 */ /* 0x040fe4000f8e021d */
[----:B------:R-:W-:Y:S01]  /*36d0*/  IMAD.WIDE.U32 R4, R24, UR6, R26 ;  /* 0x0000000618047c25 */ /* 0x000fe2000f8e001a */
[----:B------:R-:W-:-:S02]  /*36e0*/  ISETP.LT.OR P5, PT, R6, 0x1, !P1 ;  /* 0x000000010600780c */ /* 0x000fc40004fa1670 */
[----:B------:R-:W-:-:S04]  /*36f0*/  IADD3 R4, P2, R4, UR16, RZ ;  /* 0x0000001004047c10 */ /* 0x000fc8000ff5e0ff */
[----:B------:R-:W-:-:S07]  /*3700*/  IADD3.X R5, R5, UR17, R29, P2, !PT ;  /* 0x0000001105057c10 */ /* 0x000fce00097fe41d */
[----:B------:R-:W-:Y:S05]  /*3710*/  @P5 BRA `(.L_x_42) ;  /* 0x0000000000045947 */ /* 0x000fea0003800000 */
[----:B------:R0:W5:Y:S02]  /*3720*/  LDG.E.U8 R28, desc[UR14][R4.64] ;  /* 0x0000000e041c7981 */ /* 0x000164000c1e1100 */
.L_x_42:
[----:B------:R-:W-:Y:S05]  /*3730*/  BSYNC B1 ;  /* 0x0000000000017941 */ /* 0x000fea0003800000 */
.L_x_41:
[----:B-----5:R-:W-:Y:S01]  /*3740*/  LOP3.LUT R28, R28, 0xff, RZ, 0xc0, !PT ;  /* 0x000000ff1c1c7812 */ /* 0x020fe200078ec0ff */
[----:B------:R-:W-:Y:S01]  /*3750*/  BSSY B1, `(.L_x_43) ;  /* 0x000000b000017945 */ /* 0x000fe20003800000 */
[----:B------:R-:W-:Y:S02]  /*3760*/  ISETP.LT.OR P4, PT, R6, 0x2, !P1 ;  /* 0x000000020600780c */ /* 0x000fe40004f81670 */
[----:B------:R-:W-:-:S05]  /*3770*/  F2FP.F16.E5M2.UNPACK_B R28, R28 ;  /* 0x0000001cff1c723e */ /* 0x000fca00020004ff */
[----:B------:R-:W-:-:S05]  /*3780*/  HADD2.F32 R28, -RZ, R28.H0_H0 ;  /* 0x2000001cff1c7230 */ /* 0x000fca0000004100 */
[----:B------:R-:W-:-:S04]  /*3790*/  FMUL R28, R28, R15 ;  /* 0x0000000f1c1c7220 */ /* 0x000fc80000400000 */
[----:B------:R-:W-:-:S05]  /*37a0*/  FFMA R28, R147, R11, R28 ;  /* 0x0000000b931c7223 */ /* 0x000fca000000001c */
[----:B------:R-:W-:Y:S02]  /*37b0*/  F2FP.SATFINITE.E5M2.F32.PACK_AB_MERGE_C R29, RZ, R28, RZ ;  /* 0x0000001cff1d723e */ /* 0x000fe400048060ff */
[----:B------:R-:W-:-:S03]  /*37c0*/  PRMT R28, RZ, 0x7610, R28 ;  /* 0x00007610ff1c7816 */ /* 0x000fc6000000001c */
[----:B------:R1:W-:Y:S01]  /*37d0*/  @!P5 STG.E.U8 desc[UR14][R20.64], R29 ;  /* 0x0000001d1400d986 */ /* 0x0003e2000c10110e */
[----:B------:R-:W-:Y:S05]  /*37e0*/  @P4 BRA `(.L_x_44) ;  /* 0x0000000000044947 */ /* 0x000fea0003800000 */
[----:B------:R2:W5:Y:S02]  /*37f0*/  LDG.E.U8 R28, desc[UR14][R4.64+0x1] ;  /* 0x0000010e041c7981 */ /* 0x000564000c1e1100 */
.L_x_44:
[----:B------:R-:W-:Y:S05]  /*3800*/  BSYNC B1 ;  /* 0x0000000000017941 */ /* 0x000fea0003800000 */
.L_x_43:
[----:B-----5:R-:W-:Y:S01]  /*3810*/  LOP3.LUT R28, R28, 0xff, RZ, 0xc0, !PT ;  /* 0x000000ff1c1c7812 */ /* 0x020fe200078ec0ff */
[----:B------:R-:W-:Y:S01]  /*3820*/  BSSY B1, `(.L_x_45) ;  /* 0x0000013000017945 */ /* 0x000fe20003800000 */
[----:B-1----:R-:W-:Y:S02]  /*3830*/  IADD3 R29, P2, R24, 0x8, RZ ;  /* 0x00000008181d7810 */ /* 0x002fe40007f5e0ff */
[----:B------:R-:W-:-:S03]  /*3840*/  F2FP.F16.E5M2.UNPACK_B R28, R28 ;  /* 0x0000001cff1c723e */ /* 0x000fc600020004ff */
[----:B------:R-:W-:Y:S01]  /*3850*/  IMAD.X R24, RZ, RZ, R25, P2 ;  /* 0x000000ffff187224 */ /* 0x000fe200010e0619 */
[----:B------:R-:W-:Y:S01]  /*3860*/  ISETP.GE.AND P2, PT, R31, 0x9, PT ;  /* 0x000000091f00780c */ /* 0x000fe20003f46270 */
[----:B------:R-:W-:Y:S02]  /*3870*/  HADD2.F32 R28, -RZ, R28.H0_H0 ;  /* 0x2000001cff1c7230 */ /* 0x000fe40000004100 */
[----:B------:R-:W-:Y:S01]  /*3880*/  IMAD R24, R24, UR6, RZ ;  /* 0x0000000618187c24 */ /* 0x000fe2000f8e02ff */
[----:B------:R-:W-:Y:S01]  /*3890*/  ISETP.LT.OR P5, PT, R6, 0x1, !P2 ;  /* 0x000000010600780c */ /* 0x000fe200057a1670 */
[----:B------:R-:W-:-:S04]  /*38a0*/  IMAD.WIDE.U32 R26, R29, UR6, R26 ;  /* 0x000000061d1a7c25 */ /* 0x000fc8000f8e001a */
[----:B------:R-:W-:Y:S01]  /*38b0*/  FMUL R25, R28, R15 ;  /* 0x0000000f1c197220 */ /* 0x000fe20000400000 */
[----:B------:R-:W-:-:S03]  /*38c0*/  IMAD R29, R29, UR7, R24 ;  /* 0x000000071d1d7c24 */ /* 0x000fc6000f8e0218 */
[----:B------:R-:W-:Y:S01]  /*38d0*/  FFMA R25, R148, R11, R25 ;  /* 0x0000000b94197223 */ /* 0x000fe20000000019 */
[----:B------:R-:W-:Y:S02]  /*38e0*/  IADD3 R24, P6, R26, UR16, RZ ;  /* 0x000000101a187c10 */ /* 0x000fe4000ffde0ff */
[----:B------:R-:W-:Y:S02]  /*38f0*/  PRMT R26, RZ, 0x7610, R26 ;  /* 0x00007610ff1a7816 */ /* 0x000fe4000000001a */
[----:B------:R-:W-:Y:S02]  /*3900*/  F2FP.SATFINITE.E5M2.F32.PACK_AB_MERGE_C R31, RZ, R25, RZ ;  /* 0x00000019ff1f723e */ /* 0x000fe400048060ff */
[----:B------:R-:W-:-:S03]  /*3910*/  IADD3.X R25, R27, UR17, R29, P6, !PT ;  /* 0x000000111b197c10 */ /* 0x000fc6000b7fe41d */
[----:B------:R1:W-:Y:S01]  /*3920*/  @!P4 STG.E.U8 desc[UR14][R20.64+0x1], R31 ;  /* 0x0000011f1400c986 */ /* 0x0003e2000c10110e */
[----:B------:R-:W-:Y:S05]  /*3930*/  @P5 BRA `(.L_x_46) ;  /* 0x0000000000045947 */ /* 0x000fea0003800000 */
[----:B------:R3:W5:Y:S02]  /*3940*/  LDG.E.U8 R26, desc[UR14][R24.64] ;  /* 0x0000000e181a7981 */ /* 0x000764000c1e1100 */
.L_x_46:
[----:B------:R-:W-:Y:S05]  /*3950*/  BSYNC B1 ;  /* 0x0000000000017941 */ /* 0x000fea0003800000 */
.L_x_45:
        /* <DEDUP_REMOVED lines=12> */
.L_x_48:
[----:B------:R-:W-:Y:S05]  /*3a20*/  BSYNC B1 ;  /* 0x0000000000017941 */ /* 0x000fea0003800000 */
.L_x_47:
[----:B-----5:R-:W-:Y:S01]  /*3a30*/  LOP3.LUT R26, R26, 0xff, RZ, 0xc0, !PT ;  /* 0x000000ff1a1a7812 */ /* 0x020fe200078ec0ff */
[----:B------:R-:W-:Y:S01]  /*3a40*/  BSSY B1, `(.L_x_49) ;  /* 0x000000b000017945 */ /* 0x000fe20003800000 */
[----:B------:R-:W-:Y:S02]  /*3a50*/  ISETP.LT.OR P5, PT, R6, 0x9, !P1 ;  /* 0x000000090600780c */ /* 0x000fe40004fa1670 */
[----:B------:R-:W-:-:S05]  /*3a60*/  F2FP.F16.E5M2.UNPACK_B R26, R26 ;  /* 0x0000001aff1a723e */ /* 0x000fca00020004ff */
[----:B------:R-:W-:-:S05]  /*3a70*/  HADD2.F32 R26, -RZ, R26.H0_H0 ;  /* 0x2000001aff1a7230 */ /* 0x000fca0000004100 */
[----:B----4-:R-:W-:Y:S01]  /*3a80*/  FMUL R27, R26, R15 ;  /* 0x0000000f1a1b7220 */ /* 0x010fe20000400000 */
[----:B------:R-:W-:-:S03]  /*3a90*/  PRMT R26, RZ, 0x7610, R26 ;  /* 0x00007610ff1a7816 */ /* 0x000fc6000000001a */
[----:B------:R-:W-:-:S05]  /*3aa0*/  FFMA R27, R146, R11, R27 ;  /* 0x0000000b921b7223 */ /* 0x000fca000000001b */
[----:B------:R-:W-:-:S05]  /*3ab0*/  F2FP.SATFINITE.E5M2.F32.PACK_AB_MERGE_C R27, RZ, R27, RZ ;  /* 0x0000001bff1b723e */ /* 0x000fca00048060ff */
[----:B------:R4:W-:Y:S01]  /*3ac0*/  @!P4 STG.E.U8 desc[UR14][R18.64+0x1], R27 ;  /* 0x0000011b1200c986 */ /* 0x0009e2000c10110e */
[----:B------:R-:W-:Y:S05]  /*3ad0*/  @P5 BRA `(.L_x_50) ;  /* 0x0000000000045947 */ /* 0x000fea0003800000 */
[----:B------:R0:W5:Y:S02]  /*3ae0*/  LDG.E.U8 R26, desc[UR14][R4.64+0x8] ;  /* 0x0000080e041a7981 */ /* 0x000164000c1e1100 */
.L_x_50:
[----:B------:R-:W-:Y:S05]  /*3af0*/  BSYNC B1 ;  /* 0x0000000000017941 */ /* 0x000fea0003800000 */
.L_x_49:
[----:B-----5:R-:W-:Y:S01]  /*3b00*/  LOP3.LUT R26, R26, 0xff, RZ, 0xc0, !PT ;  /* 0x000000ff1a1a7812 */ /* 0x020fe200078ec0ff */
[----:B------:R-:W-:Y:S01]  /*3b10*/  BSSY B1, `(.L_x_51) ;  /* 0x000000b000017945 */ /* 0x000fe20003800000 */
[----:B------:R-:W-:Y:S02]  /*3b20*/  ISETP.LT.OR P4, PT, R6, 0xa, !P1 ;  /* 0x0000000a0600780c */ /* 0x000fe40004f81670 */
[----:B------:R-:W-:-:S05]  /*3b30*/  F2FP.F16.E5M2.UNPACK_B R26, R26 ;  /* 0x0000001aff1a723e */ /* 0x000fca00020004ff */
[----:B------:R-:W-:-:S05]  /*3b40*/  HADD2.F32 R26, -RZ, R26.H0_H0 ;  /* 0x2000001aff1a7230 */ /* 0x000fca0000004100 */
[----:B------:R-:W-:-:S04]  /*3b50*/  FMUL R26, R26, R15 ;  /* 0x0000000f1a1a7220 */ /* 0x000fc80000400000 */
[----:B------:R-:W-:-:S05]  /*3b60*/  FFMA R26, R143, R11, R26 ;  /* 0x0000000b8f1a7223 */ /* 0x000fca000000001a */
[----:B----4-:R-:W-:Y:S02]  /*3b70*/  F2FP.SATFINITE.E5M2.F32.PACK_AB_MERGE_C R27, RZ, R26, RZ ;  /* 0x0000001aff1b723e */ /* 0x010fe400048060ff */
[----:B------:R-:W-:-:S03]  /*3b80*/  PRMT R26, RZ, 0x7610, R26 ;  /* 0x00007610ff1a7816 */ /* 0x000fc6000000001a */
[----:B------:R4:W-:Y:S01]  /*3b90*/  @!P5 STG.E.U8 desc[UR14][R20.64+0x8], R27 ;  /* 0x0000081b1400d986 */ /* 0x0009e2000c10110e */
[----:B------:R-:W-:Y:S05]  /*3ba0*/  @P4 BRA `(.L_x_52) ;  /* 0x0000000000044947 */ /* 0x000fea0003800000 */
[----:B------:R0:W5:Y:S02]  /*3bb0*/  LDG.E.U8 R26, desc[UR14][R4.64+0x9] ;  /* 0x0000090e041a7981 */ /* 0x000164000c1e1100 */
.L_x_52:
[----:B------:R-:W-:Y:S05]  /*3bc0*/  BSYNC B1 ;  /* 0x0000000000017941 */ /* 0x000fea0003800000 */
.L_x_51:
        /* <DEDUP_REMOVED lines=12> */
.L_x_54:
[----:B------:R-:W-:Y:S05]  /*3c90*/  BSYNC B1 ;  /* 0x0000000000017941 */ /* 0x000fea0003800000 */
.L_x_53:
        /* <DEDUP_REMOVED lines=12> */
.L_x_56:
[----:B------:R-:W-:Y:S05]  /*3d60*/  BSYNC B1 ;  /* 0x0000000000017941 */ /* 0x000fea0003800000 */
.L_x_55:
        /* <DEDUP_REMOVED lines=12> */
.L_x_58:
[----:B------:R-:W-:Y:S05]  /*3e30*/  BSYNC B1 ;  /* 0x0000000000017941 */ /* 0x000fea0003800000 */
.L_x_57:
        /* <DEDUP_REMOVED lines=12> */
.L_x_60:
[----:B------:R-:W-:Y:S05]  /*3f00*/  BSYNC B1 ;  /* 0x0000000000017941 */ /* 0x000fea0003800000 */
.L_x_59:
        /* <DEDUP_REMOVED lines=12> */
.L_x_62:
[----:B------:R-:W-:Y:S05]  /*3fd0*/  BSYNC B1 ;  /* 0x0000000000017941 */ /* 0x000fea0003800000 */
.L_x_61:
        /* <DEDUP_REMOVED lines=12> */
.L_x_64:
[----:B------:R-:W-:Y:S05]  /*40a0*/  BSYNC B1 ;  /* 0x0000000000017941 */ /* 0x000fea0003800000 */
.L_x_63:
        /* <DEDUP_REMOVED lines=12> */
.L_x_66:
[----:B------:R-:W-:Y:S05]  /*4170*/  BSYNC B1 ;  /* 0x0000000000017941 */ /* 0x000fea0003800000 */
.L_x_65:
        /* <DEDUP_REMOVED lines=12> */
.L_x_68:
[----:B------:R-:W-:Y:S05]  /*4240*/  BSYNC B1 ;  /* 0x0000000000017941 */ /* 0x000fea0003800000 */
.L_x_67:
        /* <DEDUP_REMOVED lines=12> */
.L_x_70:
[----:B------:R-:W-:Y:S05]  /*4310*/  BSYNC B1 ;  /* 0x0000000000017941 */ /* 0x000fea0003800000 */
.L_x_69:
        /* <DEDUP_REMOVED lines=12> */
.L_x_72:
[----:B------:R-:W-:Y:S05]  /*43e0*/  BSYNC B1 ;  /* 0x0000000000017941 */ /* 0x000fea0003800000 */
.L_x_71:
        /* <DEDUP_REMOVED lines=12> */
.L_x_74:
[----:B------:R-:W-:Y:S05]  /*44b0*/  BSYNC B1 ;  /* 0x0000000000017941 */ /* 0x000fea0003800000 */
.L_x_73:
        /* <DEDUP_REMOVED lines=12> */
.L_x_76:
[----:B------:R-:W-:Y:S05]  /*4580*/  BSYNC B1 ;  /* 0x0000000000017941 */ /* 0x000fea0003800000 */
.L_x_75:
        /* <DEDUP_REMOVED lines=12> */
.L_x_78:
[----:B------:R-:W-:Y:S05]  /*4650*/  BSYNC B1 ;  /* 0x0000000000017941 */ /* 0x000fea0003800000 */
.L_x_77:
        /* <DEDUP_REMOVED lines=12> */
.L_x_80:
[----:B------:R-:W-:Y:S05]  /*4720*/  BSYNC B1 ;  /* 0x0000000000017941 */ /* 0x000fea0003800000 */
.L_x_79:
        /* <DEDUP_REMOVED lines=12> */
.L_x_82:
[----:B------:R-:W-:Y:S05]  /*47f0*/  BSYNC B1 ;  /* 0x0000000000017941 */ /* 0x000fea0003800000 */
.L_x_81:
        /* <DEDUP_REMOVED lines=12> */
.L_x_84:
[----:B------:R-:W-:Y:S05]  /*48c0*/  BSYNC B1 ;  /* 0x0000000000017941 */ /* 0x000fea0003800000 */
.L_x_83:
        /* <DEDUP_REMOVED lines=12> */
.L_x_86:
[----:B------:R-:W-:Y:S05]  /*4990*/  BSYNC B1 ;  /* 0x0000000000017941 */ /* 0x000fea0003800000 */
.L_x_85:
        /* <DEDUP_REMOVED lines=12> */
.L_x_88:
[----:B------:R-:W-:Y:S05]  /*4a60*/  BSYNC B1 ;  /* 0x0000000000017941 */ /* 0x000fea0003800000 */
.L_x_87:
        /* <DEDUP_REMOVED lines=12> */
.L_x_90:
[----:B------:R-:W-:Y:S05]  /*4b30*/  BSYNC B1 ;  /* 0x0000000000017941 */ /* 0x000fea0003800000 */
.L_x_89:
        /* <DEDUP_REMOVED lines=12> */
.L_x_92:
[----:B------:R-:W-:Y:S05]  /*4c00*/  BSYNC B1 ;  /* 0x0000000000017941 */ /* 0x000fea0003800000 */
.L_x_91:
        /* <DEDUP_REMOVED lines=12> */
.L_x_94:
[----:B------:R-:W-:Y:S05]  /*4cd0*/  BSYNC B1 ;  /* 0x0000000000017941 */ /* 0x000fea0003800000 */
.L_x_93:
        /* <DEDUP_REMOVED lines=12> */
.L_x_96:
[----:B------:R-:W-:Y:S05]  /*4da0*/  BSYNC B1 ;  /* 0x0000000000017941 */ /* 0x000fea0003800000 */
.L_x_95:
        /* <DEDUP_REMOVED lines=12> */
.L_x_98:
[----:B------:R-:W-:Y:S05]  /*4e70*/  BSYNC B1 ;  /* 0x0000000000017941 */ /* 0x000fea0003800000 */
.L_x_97:
        /* <DEDUP_REMOVED lines=12> */
.L_x_100:
[----:B------:R-:W-:Y:S05]  /*4f40*/  BSYNC B1 ;  /* 0x0000000000017941 */ /* 0x000fea0003800000 */
.L_x_99:
        /* <DEDUP_REMOVED lines=12> */
.L_x_102:
[----:B------:R-:W-:Y:S05]  /*5010*/  BSYNC B1 ;  /* 0x0000000000017941 */ /* 0x000fea0003800000 */
.L_x_101:
        /* <DEDUP_REMOVED lines=12> */
.L_x_104:
[----:B------:R-:W-:Y:S05]  /*50e0*/  BSYNC B1 ;  /* 0x0000000000017941 */ /* 0x000fea0003800000 */
.L_x_103:
        /* <DEDUP_REMOVED lines=12> */
.L_x_106:
[----:B------:R-:W-:Y:S05]  /*51b0*/  BSYNC B1 ;  /* 0x0000000000017941 */ /* 0x000fea0003800000 */
.L_x_105:
        /* <DEDUP_REMOVED lines=12> */
.L_x_108:
[----:B------:R-:W-:Y:S05]  /*5280*/  BSYNC B1 ;  /* 0x0000000000017941 */ /* 0x000fea0003800000 */
.L_x_107:
        /* <DEDUP_REMOVED lines=12> */
.L_x_110:
[----:B------:R-:W-:Y:S05]  /*5350*/  BSYNC B1 ;  /* 0x0000000000017941 */ /* 0x000fea0003800000 */
.L_x_109:
        /* <DEDUP_REMOVED lines=12> */
.L_x_112:
[----:B------:R-:W-:Y:S05]  /*5420*/  BSYNC B1 ;  /* 0x0000000000017941 */ /* 0x000fea0003800000 */
.L_x_111:
        /* <DEDUP_REMOVED lines=12> */
.L_x_114:
[----:B------:R-:W-:Y:S05]  /*54f0*/  BSYNC B1 ;  /* 0x0000000000017941 */ /* 0x000fea0003800000 */
.L_x_113:
        /* <DEDUP_REMOVED lines=12> */
.L_x_116:
[----:B------:R-:W-:Y:S05]  /*55c0*/  BSYNC B1 ;  /* 0x0000000000017941 */ /* 0x000fea0003800000 */
.L_x_115:
        /* <DEDUP_REMOVED lines=12> */
.L_x_118:
[----:B------:R-:W-:Y:S05]  /*5690*/  BSYNC B1 ;  /* 0x0000000000017941 */ /* 0x000fea0003800000 */
.L_x_117:
        /* <DEDUP_REMOVED lines=12> */
.L_x_120:
[----:B------:R-:W-:Y:S05]  /*5760*/  BSYNC B1 ;  /* 0x0000000000017941 */ /* 0x000fea0003800000 */
.L_x_119:
        /* <DEDUP_REMOVED lines=12> */
.L_x_122:
[----:B------:R-:W-:Y:S05]  /*5830*/  BSYNC B1 ;  /* 0x0000000000017941 */ /* 0x000fea0003800000 */
.L_x_121:
        /* <DEDUP_REMOVED lines=12> */
.L_x_124:
[----:B------:R-:W-:Y:S05]  /*5900*/  BSYNC B1 ;  /* 0x0000000000017941 */ /* 0x000fea0003800000 */
.L_x_123:
        /* <DEDUP_REMOVED lines=12> */
.L_x_126:
[----:B------:R-:W-:Y:S05]  /*59d0*/  BSYNC B1 ;  /* 0x0000000000017941 */ /* 0x000fea0003800000 */
.L_x_125:
        /* <DEDUP_REMOVED lines=12> */
.L_x_128:
[----:B------:R-:W-:Y:S05]  /*5aa0*/  BSYNC B1 ;  /* 0x0000000000017941 */ /* 0x000fea0003800000 */
.L_x_127:
        /* <DEDUP_REMOVED lines=12> */
.L_x_130:
[----:B------:R-:W-:Y:S05]  /*5b70*/  BSYNC B1 ;  /* 0x0000000000017941 */ /* 0x000fea0003800000 */
.L_x_129:
        /* <DEDUP_REMOVED lines=12> */
.L_x_132:
[----:B------:R-:W-:Y:S05]  /*5c40*/  BSYNC B1 ;  /* 0x0000000000017941 */ /* 0x000fea0003800000 */
.L_x_131:
        /* <DEDUP_REMOVED lines=12> */
.L_x_134:
[----:B------:R-:W-:Y:S05]  /*5d10*/  BSYNC B1 ;  /* 0x0000000000017941 */ /* 0x000fea0003800000 */
.L_x_133:
        /* <DEDUP_REMOVED lines=12> */
.L_x_136:
[----:B------:R-:W-:Y:S05]  /*5de0*/  BSYNC B1 ;  /* 0x0000000000017941 */ /* 0x000fea0003800000 */
.L_x_135:
        /* <DEDUP_REMOVED lines=12> */
.L_x_138:
[----:B------:R-:W-:Y:S05]  /*5eb0*/  BSYNC B1 ;  /* 0x0000000000017941 */ /* 0x000fea0003800000 */
.L_x_137:
        /* <DEDUP_REMOVED lines=12> */
.L_x_140:
[----:B------:R-:W-:Y:S05]  /*5f80*/  BSYNC B1 ;  /* 0x0000000000017941 */ /* 0x000fea0003800000 */
.L_x_139:
        /* <DEDUP_REMOVED lines=12> */
.L_x_142:
[----:B------:R-:W-:Y:S05]  /*6050*/  BSYNC B1 ;  /* 0x0000000000017941 */ /* 0x000fea0003800000 */
.L_x_141:
        /* <DEDUP_REMOVED lines=12> */
.L_x_144:
[----:B------:R-:W-:Y:S05]  /*6120*/  BSYNC B1 ;  /* 0x0000000000017941 */ /* 0x000fea0003800000 */
.L_x_143:
        /* <DEDUP_REMOVED lines=12> */
.L_x_146:
[----:B------:R-:W-:Y:S05]  /*61f0*/  BSYNC B1 ;  /* 0x0000000000017941 */ /* 0x000fea0003800000 */
.L_x_145:
        /* <DEDUP_REMOVED lines=12> */
.L_x_148:
[----:B------:R-:W-:Y:S05]  /*62c0*/  BSYNC B1 ;  /* 0x0000000000017941 */ /* 0x000fea0003800000 */
.L_x_147:
        /* <DEDUP_REMOVED lines=12> */
.L_x_150:
[----:B------:R-:W-:Y:S05]  /*6390*/  BSYNC B1 ;  /* 0x0000000000017941 */ /* 0x000fea0003800000 */
.L_x_149:
        /* <DEDUP_REMOVED lines=12> */
.L_x_152:
[----:B------:R-:W-:Y:S05]  /*6460*/  BSYNC B1 ;  /* 0x0000000000017941 */ /* 0x000fea0003800000 */
.L_x_151:
        /* <DEDUP_REMOVED lines=12> */
.L_x_154:
[----:B------:R-:W-:Y:S05]  /*6530*/  BSYNC B1 ;  /* 0x0000000000017941 */ /* 0x000fea0003800000 */
.L_x_153:
        /* <DEDUP_REMOVED lines=12> */
.L_x_156:
[----:B------:R-:W-:Y:S05]  /*6600*/  BSYNC B1 ;  /* 0x0000000000017941 */ /* 0x000fea0003800000 */
.L_x_155:
        /* <DEDUP_REMOVED lines=12> */
.L_x_158:
[----:B------:R-:W-:Y:S05]  /*66d0*/  BSYNC B1 ;  /* 0x0000000000017941 */ /* 0x000fea0003800000 */
.L_x_157:
        /* <DEDUP_REMOVED lines=12> */
.L_x_160:
[----:B------:R-:W-:Y:S05]  /*67a0*/  BSYNC B1 ;  /* 0x0000000000017941 */ /* 0x000fea0003800000 */
.L_x_159:
        /* <DEDUP_REMOVED lines=12> */
.L_x_162:
[----:B------:R-:W-:Y:S05]  /*6870*/  BSYNC B1 ;  /* 0x0000000000017941 */ /* 0x000fea0003800000 */
.L_x_161:
[----:B-----5:R-:W-:Y:S01]  /*6880*/  LOP3.LUT R26, R26, 0xff, RZ, 0xc0, !PT ;  /* 0x000000ff1a1a7812 */ /* 0x020fe200078ec0ff */
[----:B------:R-:W-:Y:S01]  /*6890*/  BSSY B1, `(.L_x_163) ;  /* 0x000000b000017945 */ /* 0x000fe20003800000 */
[----:B------:R-:W-:Y:S02]  /*68a0*/  ISETP.LT.OR P1, PT, R6, 0x7a, !P1 ;  /* 0x0000007a0600780c */ /* 0x000fe40004f21670 */
[----:B------:R-:W-:-:S05]  /*68b0*/  F2FP.F16.E5M2.UNPACK_B R26, R26 ;  /* 0x0000001aff1a723e */ /* 0x000fca00020004ff */
[----:B------:R-:W-:-:S05]  /*68c0*/  HADD2.F32 R26, -RZ, R26.H0_H0 ;  /* 0x2000001aff1a7230 */ /* 0x000fca0000004100 */
[----:B------:R-:W-:-:S04]  /*68d0*/  FMUL R26, R26, R15 ;  /* 0x0000000f1a1a7220 */ /* 0x000fc80000400000 */
[----:B------:R-:W-:Y:S01]  /*68e0*/  FFMA R26, R17, R11, R26 ;  /* 0x0000000b111a7223 */ /* 0x000fe2000000001a */
[----:B------:R-:W-:-:S04]  /*68f0*/  PRMT R17, RZ, 0x7610, R17 ;  /* 0x00007610ff117816 */ /* 0x000fc80000000011 */
[----:B----4-:R-:W-:-:S05]  /*6900*/  F2FP.SATFINITE.E5M2.F32.PACK_AB_MERGE_C R27, RZ, R26, RZ ;  /* 0x0000001aff1b723e */ /* 0x010fca00048060ff */
[----:B------:R4:W-:Y:S01]  /*6910*/  @!P5 STG.E.U8 desc[UR14][R20.64+0x78], R27 ;  /* 0x0000781b1400d986 */ /* 0x0009e2000c10110e */
[----:B------:R-:W-:Y:S05]  /*6920*/  @P1 BRA `(.L_x_164) ;  /* 0x0000000000041947 */ /* 0x000fea0003800000 */
[----:B------:R0:W5:Y:S02]  /*6930*/  LDG.E.U8 R17, desc[UR14][R4.64+0x79] ;  /* 0x0000790e04117981 */ /* 0x000164000c1e1100 */
.L_x_164:
[----:B------:R-:W-:Y:S05]  /*6940*/  BSYNC B1 ;  /* 0x0000000000017941 */ /* 0x000fea0003800000 */
.L_x_163:
[----:B-----5:R-:W-:Y:S01]  /*6950*/  LOP3.LUT R17, R17, 0xff, RZ, 0xc0, !PT ;  /* 0x000000ff11117812 */ /* 0x020fe200078ec0ff */
[----:B------:R-:W-:Y:S01]  /*6960*/  BSSY B1, `(.L_x_165) ;  /* 0x000000b000017945 */ /* 0x000fe20003800000 */
[----:B------:R-:W-:Y:S02]  /*6970*/  ISETP.LT.OR P4, PT, R6, 0x79, !P2 ;  /* 0x000000790600780c */ /* 0x000fe40005781670 */
[----:B------:R-:W-:-:S05]  /*6980*/  F2FP.F16.E5M2.UNPACK_B R17, R17 ;  /* 0x00000011ff11723e */ /* 0x000fca00020004ff */
[----:B0-2---:R-:W-:-:S05]  /*6990*/  HADD2.F32 R4, -RZ, R17.H0_H0 ;  /* 0x20000011ff047230 */ /* 0x005fca0000004100 */
[----:B------:R-:W-:Y:S01]  /*69a0*/  FMUL R5, R4, R15 ;  /* 0x0000000f04057220 */ /* 0x000fe20000400000 */
[----:B------:R-:W-:-:S03]  /*69b0*/  PRMT R4, RZ, 0x7610, R4 ;  /* 0x00007610ff047816 */ /* 0x000fc60000000004 */
[----:B------:R-:W-:-:S05]  /*69c0*/  FFMA R5, R22, R11, R5 ;  /* 0x0000000b16057223 */ /* 0x000fca0000000005 */
[----:B------:R-:W-:-:S05]  /*69d0*/  F2FP.SATFINITE.E5M2.F32.PACK_AB_MERGE_C R5, RZ, R5, RZ ;  /* 0x00000005ff05723e */ /* 0x000fca00048060ff */
[----:B------:R0:W-:Y:S01]  /*69e0*/  @!P1 STG.E.U8 desc[UR14][R20.64+0x79], R5 ;  /* 0x0000790514009986 */ /* 0x0001e2000c10110e */
[----:B------:R-:W-:Y:S05]  /*69f0*/  @P4 BRA `(.L_x_166) ;  /* 0x0000000000044947 */ /* 0x000fea0003800000 */
[----:B------:R2:W5:Y:S02]  /*6a00*/  LDG.E.U8 R4, desc[UR14][R24.64+0x78] ;  /* 0x0000780e18047981 */ /* 0x000564000c1e1100 */
.L_x_166:
[----:B------:R-:W-:Y:S05]  /*6a10*/  BSYNC B1 ;  /* 0x0000000000017941 */ /* 0x000fea0003800000 */
.L_x_165:
[----:B-----5:R-:W-:Y:S01]  /*6a20*/  LOP3.LUT R4, R4, 0xff, RZ, 0xc0, !PT ;  /* 0x000000ff04047812 */ /* 0x020fe200078ec0ff */
[----:B------:R-:W-:Y:S01]  /*6a30*/  BSSY B1, `(.L_x_167) ;  /* 0x000000b000017945 */ /* 0x000fe20003800000 */
[----:B------:R-:W-:Y:S02]  /*6a40*/  ISETP.LT.OR P2, PT, R6, 0x7a, !P2 ;  /* 0x0000007a0600780c */ /* 0x000fe40005741670 */
[----:B------:R-:W-:-:S05]  /*6a50*/  F2FP.F16.E5M2.UNPACK_B R4, R4 ;  /* 0x00000004ff04723e */ /* 0x000fca00020004ff */
[----:B------:R-:W-:-:S05]  /*6a60*/  HADD2.F32 R4, -RZ, R4.H0_H0 ;  /* 0x20000004ff047230 */ /* 0x000fca0000004100 */
[----:B------:R-:W-:-:S04]  /*6a70*/  FMUL R4, R4, R15 ;  /* 0x0000000f04047220 */ /* 0x000fc80000400000 */
[----:B------:R-:W-:-:S05]  /*6a80*/  FFMA R4, R23, R11, R4 ;  /* 0x0000000b17047223 */ /* 0x000fca0000000004 */
[----:B0-----:R-:W-:Y:S02]  /*6a90*/  F2FP.SATFINITE.E5M2.F32.PACK_AB_MERGE_C R5, RZ, R4, RZ ;  /* 0x00000004ff05723e */ /* 0x001fe400048060ff */
[----:B------:R-:W-:-:S03]  /*6aa0*/  PRMT R4, RZ, 0x7610, R4 ;  /* 0x00007610ff047816 */ /* 0x000fc60000000004 */
[----:B------:R0:W-:Y:S01]  /*6ab0*/  @!P4 STG.E.U8 desc[UR14][R18.64+0x78], R5 ;  /* 0x000078051200c986 */ /* 0x0001e2000c10110e */
[----:B------:R-:W-:Y:S05]  /*6ac0*/  @P2 BRA `(.L_x_168) ;  /* 0x0000000000042947 */ /* 0x000fea0003800000 */
[----:B------:R0:W5:Y:S02]  /*6ad0*/  LDG.E.U8 R4, desc[UR14][R24.64+0x79] ;  /* 0x0000790e18047981 */ /* 0x000164000c1e1100 */
.L_x_168:
[----:B------:R-:W-:Y:S05]  /*6ae0*/  BSYNC B1 ;  /* 0x0000000000017941 */ /* 0x000fea0003800000 */
.L_x_167:
[----:B------:R-:W-:Y:S05]  /*6af0*/  @P2 BRA `(.L_x_169) ;  /* 0x0000001000282947 */ /* 0x000fea0003800000 */
[----:B-----5:R-:W-:-:S04]  /*6b00*/  LOP3.LUT R4, R4, 0xff, RZ, 0xc0, !PT ;  /* 0x000000ff04047812 */ /* 0x020fc800078ec0ff */
[----:B------:R-:W-:-:S05]  /*6b10*/  F2FP.F16.E5M2.UNPACK_B R4, R4 ;  /* 0x00000004ff04723e */ /* 0x000fca00020004ff */
[----:B------:R-:W-:-:S05]  /*6b20*/  HADD2.F32 R4, -RZ, R4.H0_H0 ;  /* 0x20000004ff047230 */ /* 0x000fca0000004100 */
[----:B0-----:R-:W-:-:S04]  /*6b30*/  FMUL R5, R4, R15 ;  /* 0x0000000f04057220 */ /* 0x001fc80000400000 */
[----:B------:R-:W-:-:S05]  /*6b40*/  FFMA R5, R88, R11, R5 ;  /* 0x0000000b58057223 */ /* 0x000fca0000000005 */
[----:B------:R-:W-:-:S05]  /*6b50*/  F2FP.SATFINITE.E5M2.F32.PACK_AB_MERGE_C R5, RZ, R5, RZ ;  /* 0x00000005ff05723e */ /* 0x000fca00048060ff */
[----:B------:R0:W-:Y:S01]  /*6b60*/  STG.E.U8 desc[UR14][R18.64+0x79], R5 ;  /* 0x0000790512007986 */ /* 0x0001e2000c10110e */
[----:B------:R-:W-:Y:S05]  /*6b70*/  BRA `(.L_x_169) ;  /* 0x0000001000087947 */ /* 0x000fea0003800000 */
.L_x_40:
[----:B------:R-:W-:Y:S01]  /*6b80*/  ISETP.GE.AND P2, PT, R31, 0x1, PT ;  /* 0x000000011f00780c */ /* 0x000fe20003f46270 */
[-C--:B------:R-:W-:Y:S01]  /*6b90*/  FMUL R147, R147, R11.reuse ;  /* 0x0000000b93937220 */ /* 0x080fe20000400000 */
[-C--:B------:R-:W-:Y:S01]  /*6ba0*/  FMUL R148, R148, R11.reuse ;  /* 0x0000000b94947220 */ /* 0x080fe20000400000 */
[----:B------:R-:W-:Y:S01]  /*6bb0*/  ISETP.GE.AND P1, PT, R31, 0x9, PT ;  /* 0x000000091f00780c */ /* 0x000fe20003f26270 */
[-C--:B------:R-:W-:Y:S01]  /*6bc0*/  FMUL R146, R146, R11.reuse ;  /* 0x0000000b92927220 */ /* 0x080fe20000400000 */
[C---:B------:R-:W-:Y:S01]  /*6bd0*/  ISETP.LT.OR P5, PT, R6.reuse, 0x1, !P2 ;  /* 0x000000010600780c */ /* 0x040fe200057a1670 */
[-C--:B------:R-:W-:Y:S01]  /*6be0*/  FMUL R145, R145, R11.reuse ;  /* 0x0000000b91917220 */ /* 0x080fe20000400000 */
[----:B------:R-:W-:Y:S01]  /*6bf0*/  ISETP.LT.OR P4, PT, R6, 0x2, !P2 ;  /* 0x000000020600780c */ /* 0x000fe20005781670 */
[----:B------:R-:W-:Y:S01]  /*6c00*/  FMUL R143, R143, R11 ;  /* 0x0000000b8f8f7220 */ /* 0x000fe20000400000 */
[----:B------:R-:W-:Y:S01]  /*6c10*/  F2FP.SATFINITE.E5M2.F32.PACK_AB_MERGE_C R147, RZ, R147, RZ ;  /* 0x00000093ff93723e */ /* 0x000fe200048060ff */
[-C--:B------:R-:W-:Y:S01]  /*6c20*/  FMUL R144, R144, R11.reuse ;  /* 0x0000000b90907220 */ /* 0x080fe20000400000 */
[----:B------:R-:W-:Y:S01]  /*6c30*/  F2FP.SATFINITE.E5M2.F32.PACK_AB_MERGE_C R5, RZ, R148, RZ ;  /* 0x00000094ff05723e */ /* 0x000fe200048060ff */
[-C--:B------:R-:W-:Y:S01]  /*6c40*/  FMUL R141, R141, R11.reuse ;  /* 0x0000000b8d8d7220 */ /* 0x080fe20000400000 */
[----:B------:R-:W-:Y:S01]  /*6c50*/  ISETP.LT.OR P6, PT, R6, 0x9, !P2 ;  /* 0x000000090600780c */ /* 0x000fe200057c1670 */
[-C--:B------:R-:W-:Y:S01]  /*6c60*/  FMUL R142, R142, R11.reuse ;  /* 0x0000000b8e8e7220 */ /* 0x080fe20000400000 */
[----:B------:R-:W-:Y:S01]  /*6c70*/  F2FP.SATFINITE.E5M2.F32.PACK_AB_MERGE_C R25, RZ, R146, RZ ;  /* 0x00000092ff19723e */ /* 0x000fe200048060ff */
[----:B------:R-:W-:Y:S01]  /*6c80*/  FMUL R140, R140, R11 ;  /* 0x0000000b8c8c7220 */ /* 0x000fe20000400000 */
[----:B------:R-:W-:Y:S01]  /*6c90*/  F2FP.SATFINITE.E5M2.F32.PACK_AB_MERGE_C R145, RZ, R145, RZ ;  /* 0x00000091ff91723e */ /* 0x000fe200048060ff */
[----:B------:R-:W-:Y:S01]  /*6ca0*/  @!P5 STG.E.U8 desc[UR14][R20.64], R147 ;  /* 0x000000931400d986 */ /* 0x000fe2000c10110e */
[C---:B------:R-:W-:Y:S01]  /*6cb0*/  ISETP.LT.OR P5, PT, R6.reuse, 0x2, !P1 ;  /* 0x000000020600780c */ /* 0x040fe20004fa1670 */
[----:B------:R-:W-:Y:S01]  /*6cc0*/  FMUL R139, R139, R11 ;  /* 0x0000000b8b8b7220 */ /* 0x000fe20000400000 */
[----:B------:R-:W-:Y:S01]  /*6cd0*/  F2FP.SATFINITE.E5M2.F32.PACK_AB_MERGE_C R143, RZ, R143, RZ ;  /* 0x0000008fff8f723e */ /* 0x000fe200048060ff */
[----:B------:R0:W-:Y:S01]  /*6ce0*/  @!P4 STG.E.U8 desc[UR14][R20.64+0x1], R5 ;  /* 0x000001051400c986 */ /* 0x0001e2000c10110e */
[----:B------:R-:W-:Y:S01]  /*6cf0*/  ISETP.LT.OR P4, PT, R6, 0x1, !P1 ;  /* 0x000000010600780c */ /* 0x000fe20004f81670 */
[----:B------:R-:W-:Y:S01]  /*6d00*/  FMUL R137, R137, R11 ;  /* 0x0000000b89897220 */ /* 0x000fe20000400000 */
[----:B------:R-:W-:Y:S01]  /*6d10*/  F2FP.SATFINITE.E5M2.F32.PACK_AB_MERGE_C R141, RZ, R141, RZ ;  /* 0x0000008dff8d723e */ /* 0x000fe200048060ff */
[-C--:B------:R-:W-:Y:S01]  /*6d20*/  FMUL R138, R138, R11.reuse ;  /* 0x0000000b8a8a7220 */ /* 0x080fe20000400000 */
[----:B------:R-:W-:Y:S01]  /*6d30*/  F2FP.SATFINITE.E5M2.F32.PACK_AB_MERGE_C R27, RZ, R142, RZ ;  /* 0x0000008eff1b723e */ /* 0x000fe200048060ff */
[----:B------:R-:W-:Y:S01]  /*6d40*/  FMUL R135, R135, R11 ;  /* 0x0000000b87877220 */ /* 0x000fe20000400000 */
[----:B------:R-:W-:Y:S01]  /*6d50*/  F2FP.SATFINITE.E5M2.F32.PACK_AB_MERGE_C R139, RZ, R139, RZ ;  /* 0x0000008bff8b723e */ /* 0x000fe200048060ff */
[----:B------:R-:W-:Y:S01]  /*6d60*/  FMUL R136, R136, R11 ;  /* 0x0000000b88887220 */ /* 0x000fe20000400000 */
[----:B------:R-:W-:Y:S01]  /*6d70*/  F2FP.SATFINITE.E5M2.F32.PACK_AB_MERGE_C R137, RZ, R137, RZ ;  /* 0x00000089ff89723e */ /* 0x000fe200048060ff */
[----:B------:R1:W-:Y:S01]  /*6d80*/  @!P5 STG.E.U8 desc[UR14][R18.64+0x1], R25 ;  /* 0x000001191200d986 */ /* 0x0003e2000c10110e */
[----:B------:R-:W-:Y:S01]  /*6d90*/  ISETP.LT.OR P5, PT, R6, 0xa, !P2 ;  /* 0x0000000a0600780c */ /* 0x000fe200057a1670 */
[-C--:B------:R-:W-:Y:S01]  /*6da0*/  FMUL R134, R134, R11.reuse ;  /* 0x0000000b86867220 */ /* 0x080fe20000400000 */
[----:B0-----:R-:W-:Y:S01]  /*6db0*/  F2FP.SATFINITE.E5M2.F32.PACK_AB_MERGE_C R5, RZ, R144, RZ ;  /* 0x00000090ff05723e */ /* 0x001fe200048060ff */
[----:B------:R-:W-:Y:S01]  /*6dc0*/  @!P4 STG.E.U8 desc[UR14][R18.64], R145 ;  /* 0x000000911200c986 */ /* 0x000fe2000c10110e */
[C---:B------:R-:W-:Y:S01]  /*6dd0*/  ISETP.LT.OR P4, PT, R6.reuse, 0x9, !P1 ;  /* 0x000000090600780c */ /* 0x040fe20004f81670 */
[----:B------:R-:W-:Y:S01]  /*6de0*/  FMUL R133, R133, R11 ;  /* 0x0000000b85857220 */ /* 0x000fe20000400000 */
[----:B------:R-:W-:Y:S01]  /*6df0*/  F2FP.SATFINITE.E5M2.F32.PACK_AB_MERGE_C R135, RZ, R135, RZ ;  /* 0x00000087ff87723e */ /* 0x000fe200048060ff */
[----:B------:R-:W-:Y:S01]  /*6e00*/  @!P6 STG.E.U8 desc[UR14][R20.64+0x8], R143 ;  /* 0x0000088f1400e986 */ /* 0x000fe2000c10110e */
[----:B------:R-:W-:Y:S01]  /*6e10*/  ISETP.LT.OR P6, PT, R6, 0xa, !P1 ;  /* 0x0000000a0600780c */ /* 0x000fe20004fc1670 */
[----:B------:R-:W-:Y:S01]  /*6e20*/  FMUL R131, R131, R11 ;  /* 0x0000000b83837220 */ /* 0x000fe20000400000 */
[----:B------:R-:W-:Y:S01]  /*6e30*/  F2FP.SATFINITE.E5M2.F32.PACK_AB_MERGE_C R133, RZ, R133, RZ ;  /* 0x00000085ff85723e */ /* 0x000fe200048060ff */
[-C--:B------:R-:W-:Y:S01]  /*6e40*/  FMUL R132, R132, R11.reuse ;  /* 0x0000000b84847220 */ /* 0x080fe20000400000 */
[----:B-1----:R-:W-:Y:S01]  /*6e50*/  F2FP.SATFINITE.E5M2.F32.PACK_AB_MERGE_C R25, RZ, R140, RZ ;  /* 0x0000008cff19723e */ /* 0x002fe200048060ff */
[----:B------:R0:W-:Y:S01]  /*6e60*/  @!P5 STG.E.U8 desc[UR14][R20.64+0x9], R5 ;  /* 0x000009051400d986 */ /* 0x0001e2000c10110e */
[C---:B------:R-:W-:Y:S01]  /*6e70*/  ISETP.LT.OR P5, PT, R6.reuse, 0x12, !P2 ;  /* 0x000000120600780c */ /* 0x040fe200057a1670 */
[----:B------:R-:W-:Y:S01]  /*6e80*/  FMUL R129, R129, R11 ;  /* 0x0000000b81817220 */ /* 0x000fe20000400000 */
[----:B------:R-:W-:Y:S01]  /*6e90*/  F2FP.SATFINITE.E5M2.F32.PACK_AB_MERGE_C R131, RZ, R131, RZ ;  /* 0x00000083ff83723e */ /* 0x000fe200048060ff */
[----:B------:R-:W-:Y:S01]  /*6ea0*/  @!P4 STG.E.U8 desc[UR14][R18.64+0x8], R141 ;  /* 0x0000088d1200c986 */ /* 0x000fe2000c10110e */
[----:B------:R-:W-:Y:S01]  /*6eb0*/  ISETP.LT.OR P4, PT, R6, 0x11, !P2 ;  /* 0x000000110600780c */ /* 0x000fe20005781670 */
[----:B------:R-:W-:Y:S01]  /*6ec0*/  FMUL R130, R130, R11 ;  /* 0x0000000b82827220 */ /* 0x000fe20000400000 */
[----:B------:R-:W-:Y:S01]  /*6ed0*/  F2FP.SATFINITE.E5M2.F32.PACK_AB_MERGE_C R129, RZ, R129, RZ ;  /* 0x00000081ff81723e */ /* 0x000fe200048060ff */
[----:B------:R1:W-:Y:S01]  /*6ee0*/  @!P6 STG.E.U8 desc[UR14][R18.64+0x9], R27 ;  /* 0x0000091b1200e986 */ /* 0x0003e2000c10110e */
[----:B------:R-:W-:Y:S01]  /*6ef0*/  ISETP.LT.OR P6, PT, R6, 0x11, !P1 ;  /* 0x000000110600780c */ /* 0x000fe20004fc1670 */
[-C--:B------:R-:W-:Y:S01]  /*6f00*/  FMUL R128, R128, R11.reuse ;  /* 0x0000000b80807220 */ /* 0x080fe20000400000 */
[-C--:B------:R-:W-:Y:S01]  /*6f10*/  FMUL R127, R127, R11.reuse ;  /* 0x0000000b7f7f7220 */ /* 0x080fe20000400000 */
[----:B0-----:R-:W-:Y:S01]  /*6f20*/  F2FP.SATFINITE.E5M2.F32.PACK_AB_MERGE_C R5, RZ, R138, RZ ;  /* 0x0000008aff05723e */ /* 0x001fe200048060ff */
[-C--:B------:R-:W-:Y:S01]  /*6f30*/  FMUL R125, R125, R11.reuse ;  /* 0x0000000b7d7d7220 */ /* 0x080fe20000400000 */
[----:B------:R0:W-:Y:S01]  /*6f40*/  @!P5 STG.E.U8 desc[UR14][R20.64+0x11], R25 ;  /* 0x000011191400d986 */ /* 0x0001e2000c10110e */
[----:B------:R-:W-:Y:S01]  /*6f50*/  ISETP.LT.OR P5, PT, R6, 0x12, !P1 ;  /* 0x000000120600780c */ /* 0x000fe20004fa1670 */
[----:B------:R-:W-:Y:S01]  /*6f60*/  FMUL R126, R126, R11 ;  /* 0x0000000b7e7e7220 */ /* 0x000fe20000400000 */
[----:B------:R-:W-:Y:S01]  /*6f70*/  F2FP.SATFINITE.E5M2.F32.PACK_AB_MERGE_C R127, RZ, R127, RZ ;  /* 0x0000007fff7f723e */ /* 0x000fe200048060ff */
[----:B------:R-:W-:Y:S01]  /*6f80*/  @!P4 STG.E.U8 desc[UR14][R20.64+0x10], R139 ;  /* 0x0000108b1400c986 */ /* 0x000fe2000c10110e */
[C---:B------:R-:W-:Y:S01]  /*6f90*/  ISETP.LT.OR P4, PT, R6.reuse, 0x19, !P2 ;  /* 0x000000190600780c */ /* 0x040fe20005781670 */
[-C--:B------:R-:W-:Y:S01]  /*6fa0*/  FMUL R123, R123, R11.reuse ;  /* 0x0000000b7b7b7220 */ /* 0x080fe20000400000 */
[----:B-1----:R-:W-:Y:S01]  /*6fb0*/  F2FP.SATFINITE.E5M2.F32.PACK_AB_MERGE_C R27, RZ, R136, RZ ;  /* 0x00000088ff1b723e */ /* 0x002fe200048060ff */
[----:B------:R-:W-:Y:S01]  /*6fc0*/  @!P6 STG.E.U8 desc[UR14][R18.64+0x10], R137 ;  /* 0x000010891200e986 */ /* 0x000fe2000c10110e */
[----:B------:R-:W-:Y:S01]  /*6fd0*/  ISETP.LT.OR P6, PT, R6, 0x1a, !P2 ;  /* 0x0000001a0600780c */ /* 0x000fe200057c1670 */
[----:B------:R-:W-:Y:S01]  /*6fe0*/  FMUL R124, R124, R11 ;  /* 0x0000000b7c7c7220 */ /* 0x000fe20000400000 */
[----:B------:R-:W-:Y:S01]  /*6ff0*/  F2FP.SATFINITE.E5M2.F32.PACK_AB_MERGE_C R125, RZ, R125, RZ ;  /* 0x0000007dff7d723e */ /* 0x000fe200048060ff */
[-C--:B------:R-:W-:Y:S01]  /*7000*/  FMUL R122, R122, R11.reuse ;  /* 0x0000000b7a7a7220 */ /* 0x080fe20000400000 */
[----:B0-----:R-:W-:Y:S01]  /*7010*/  F2FP.SATFINITE.E5M2.F32.PACK_AB_MERGE_C R25, RZ, R134, RZ ;  /* 0x00000086ff19723e */ /* 0x001fe200048060ff */
[----:B------:R0:W-:Y:S01]  /*7020*/  @!P5 STG.E.U8 desc[UR14][R18.64+0x11], R5 ;  /* 0x000011051200d986 */ /* 0x0001e2000c10110e */
[C---:B------:R-:W-:Y:S01]  /*7030*/  ISETP.LT.OR P5, PT, R6.reuse, 0x1a, !P1 ;  /* 0x0000001a0600780c */ /* 0x040fe20004fa1670 */
        /* <DEDUP_REMOVED lines=11> */
[----:B0-----:R-:W-:Y:S01]  /*70f0*/  F2FP.SATFINITE.E5M2.F32.PACK_AB_MERGE_C R5, RZ, R132, RZ ;  /* 0x00000084ff05723e */ /* 0x001fe200048060ff */
[----:B------:R0:W-:Y:S01]  /*7100*/  @!P5 STG.E.U8 desc[UR14][R18.64+0x19], R25 ;  /* 0x000019191200d986 */ /* 0x0001e2000c10110e */
[----:B------:R-:W-:Y:S01]  /*7110*/  ISETP.LT.OR P5, PT, R6, 0x22, !P2 ;  /* 0x000000220600780c */ /* 0x000fe200057a1670 */
[----:B------:R-:W-:Y:S01]  /*7120*/  FMUL R118, R118, R11 ;  /* 0x0000000b76767220 */ /* 0x000fe20000400000 */
[----:B------:R-:W-:Y:S01]  /*7130*/  F2FP.SATFINITE.E5M2.F32.PACK_AB_MERGE_C R117, RZ, R117, RZ ;  /* 0x00000075ff75723e */ /* 0x000fe200048060ff */
[----:B------:R-:W-:Y:S01]  /*7140*/  @!P4 STG.E.U8 desc[UR14][R18.64+0x18], R133 ;  /* 0x000018851200c986 */ /* 0x000fe2000c10110e */
[----:B------:R-:W-:Y:S01]  /*7150*/  ISETP.LT.OR P4, PT, R6, 0x21, !P1 ;  /* 0x000000210600780c */ /* 0x000fe20004f81670 */
[-C--:B------:R-:W-:Y:S01]  /*7160*/  FMUL R116, R116, R11.reuse ;  /* 0x0000000b74747220 */ /* 0x080fe20000400000 */
[----:B-1----:R-:W-:Y:S01]  /*7170*/  F2FP.SATFINITE.E5M2.F32.PACK_AB_MERGE_C R27, RZ, R130, RZ ;  /* 0x00000082ff1b723e */ /* 0x002fe200048060ff */
[----:B------:R-:W-:Y:S01]  /*7180*/  @!P6 STG.E.U8 desc[UR14][R20.64+0x20], R131 ;  /* 0x000020831400e986 */ /* 0x000fe2000c10110e */
[----:B------:R-:W-:Y:S01]  /*7190*/  ISETP.LT.OR P6, PT, R6, 0x22, !P1 ;  /* 0x000000220600780c */ /* 0x000fe20004fc1670 */
[-C--:B------:R-:W-:Y:S01]  /*71a0*/  FMUL R115, R115, R11.reuse ;  /* 0x0000000b73737220 */ /* 0x080fe20000400000 */
[-C--:B------:R-:W-:Y:S01]  /*71b0*/  FMUL R113, R113, R11.reuse ;  /* 0x0000000b71717220 */ /* 0x080fe20000400000 */
[----:B0-----:R-:W-:Y:S01]  /*71c0*/  F2FP.SATFINITE.E5M2.F32.PACK_AB_MERGE_C R25, RZ, R128, RZ ;  /* 0x00000080ff19723e */ /* 0x001fe200048060ff */
[-C--:B------:R-:W-:Y:S01]  /*71d0*/  FMUL R114, R114, R11.reuse ;  /* 0x0000000b72727220 */ /* 0x080fe20000400000 */
        /* <DEDUP_REMOVED lines=33> */
[C---:B------:R-:W-:Y:S01]  /*73f0*/  ISETP.LT.OR P4, PT, R6.reuse, 0x31, !P1 ;  /* 0x000000310600780c */ /* 0x040fe20004f81670 */
[-C--:B------:R-:W-:Y:S01]  /*7400*/  FMUL R103, R103, R11.reuse ;  /* 0x0000000b67677220 */ /* 0x080fe20000400000 */
[-C--:B------:R-:W-:Y:S01]  /*7410*/  FMUL R101, R101, R11.reuse ;  /* 0x0000000b65657220 */ /* 0x080fe20000400000 */
        /* <DEDUP_REMOVED lines=15> */
[C---:B------:R-:W-:Y:S01]  /*7510*/  ISETP.LT.OR P6, PT, R6.reuse, 0x3a, !P1 ;  /* 0x0000003a0600780c */ /* 0x040fe20004fc1670 */
        /* <DEDUP_REMOVED lines=20> */
[-C--:B------:R-:W-:Y:S01]  /*7660*/  FMUL R92, R92, R11.reuse ;  /* 0x0000000b5c5c7220 */ /* 0x080fe20000400000 */
[-C--:B------:R-:W-:Y:S01]  /*7670*/  FMUL R89, R89, R11.reuse ;  /* 0x0000000b59597220 */ /* 0x080fe20000400000 */
        /* <DEDUP_REMOVED lines=19> */
[----:B------:R-:W-:-:S02]  /*77b0*/  ISETP.LT.OR P6, PT, R6, 0x51, !P2 ;  /* 0x000000510600780c */ /* 0x000fc400057c1670 */
[----:B------:R-:W-:Y:S02]  /*77c0*/  F2FP.SATFINITE.E5M2.F32.PACK_AB_MERGE_C R23, RZ, R23, RZ ;  /* 0x00000017ff17723e */ /* 0x000fe400048060ff */
[----:B0-----:R-:W-:Y:S01]  /*77d0*/  F2FP.SATFINITE.E5M2.F32.PACK_AB_MERGE_C R5, RZ, R108, RZ ;  /* 0x0000006cff05723e */ /* 0x001fe200048060ff */
[----:B------:R0:W-:Y:S01]  /*77e0*/  @!P5 STG.E.U8 desc[UR14][R18.64+0x49], R25 ;  /* 0x000049191200d986 */ /* 0x0001e2000c10110e */
[----:B------:R-:W-:-:S03]  /*77f0*/  ISETP.LT.OR P5, PT, R6, 0x52, !P2 ;  /* 0x000000520600780c */ /* 0x000fc600057a1670 */
[----:B------:R-:W-:Y:S01]  /*7800*/  @!P4 STG.E.U8 desc[UR14][R18.64+0x48], R109 ;  /* 0x0000486d1200c986 */ /* 0x000fe2000c10110e */
[C---:B------:R-:W-:Y:S02]  /*7810*/  ISETP.LT.OR P4, PT, R6.reuse, 0x51, !P1 ;  /* 0x000000510600780c */ /* 0x040fe40004f81670 */
[----:B-1----:R-:W-:Y:S01]  /*7820*/  F2FP.SATFINITE.E5M2.F32.PACK_AB_MERGE_C R27, RZ, R106, RZ ;  /* 0x0000006aff1b723e */ /* 0x002fe200048060ff */
[----:B------:R-:W-:Y:S01]  /*7830*/  @!P6 STG.E.U8 desc[UR14][R20.64+0x50], R107 ;  /* 0x0000506b1400e986 */ /* 0x000fe2000c10110e */
[----:B------:R-:W-:Y:S02]  /*7840*/  ISETP.LT.OR P6, PT, R6, 0x52, !P1 ;  /* 0x000000520600780c */ /* 0x000fe40004fc1670 */
[----:B0-----:R-:W-:-:S03]  /*7850*/  F2FP.SATFINITE.E5M2.F32.PACK_AB_MERGE_C R25, RZ, R104, RZ ;  /* 0x00000068ff19723e */ /* 0x001fc600048060ff */
[----:B------:R0:W-:Y:S01]  /*7860*/  @!P5 STG.E.U8 desc[UR14][R20.64+0x51], R5 ;  /* 0x000051051400d986 */ /* 0x0001e2000c10110e */
[----:B------:R-:W-:-:S03]  /*7870*/  ISETP.LT.OR P5, PT, R6, 0x5a, !P2 ;  /* 0x0000005a0600780c */ /* 0x000fc600057a1670 */
[----:B------:R-:W-:Y:S01]  /*7880*/  @!P4 STG.E.U8 desc[UR14][R18.64+0x50], R105 ;  /* 0x000050691200c986 */ /* 0x000fe2000c10110e */
[----:B------:R-:W-:-:S03]  /*7890*/  ISETP.LT.OR P4, PT, R6, 0x59, !P2 ;  /* 0x000000590600780c */ /* 0x000fc60005781670 */
[----:B------:R1:W-:Y:S01]  /*78a0*/  @!P6 STG.E.U8 desc[UR14][R18.64+0x51], R27 ;  /* 0x0000511b1200e986 */ /* 0x0003e2000c10110e */
[----:B------:R-:W-:Y:S02]  /*78b0*/  ISETP.LT.OR P6, PT, R6, 0x59, !P1 ;  /* 0x000000590600780c */ /* 0x000fe40004fc1670 */
[----:B0-----:R-:W-:-:S03]  /*78c0*/  F2FP.SATFINITE.E5M2.F32.PACK_AB_MERGE_C R5, RZ, R102, RZ ;  /* 0x00000066ff05723e */ /* 0x001fc600048060ff */
        /* <DEDUP_REMOVED lines=31> */
[C---:B------:R-:W-:Y:S02]  /*7ac0*/  ISETP.LT.OR P5, PT, R6.reuse, 0x79, !P2 ;  /* 0x000000790600780c */ /* 0x040fe400057a1670 */
[C---:B------:R-:W-:Y:S01]  /*7ad0*/  ISETP.LT.OR P2, PT, R6.reuse, 0x7a, !P2 ;  /* 0x0000007a0600780c */ /* 0x040fe20005741670 */
[----:B------:R2:W-:Y:S01]  /*7ae0*/  @!P4 STG.E.U8 desc[UR14][R20.64+0x70], R91 ;  /* 0x0000705b1400c986 */ /* 0x0005e2000c10110e */
[C---:B------:R-:W-:Y:S02]  /*7af0*/  ISETP.LT.OR P4, PT, R6.reuse, 0x72, !P1 ;  /* 0x000000720600780c */ /* 0x040fe40004f81670 */
[----:B-1----:R-:W-:Y:S01]  /*7b00*/  F2FP.SATFINITE.E5M2.F32.PACK_AB_MERGE_C R27, RZ, R88, RZ ;  /* 0x00000058ff1b723e */ /* 0x002fe200048060ff */
[----:B------:R2:W-:Y:S01]  /*7b10*/  @!P6 STG.E.U8 desc[UR14][R18.64+0x70], R89 ;  /* 0x000070591200e986 */ /* 0x0005e2000c10110e */
[C---:B------:R-:W-:Y:S02]  /*7b20*/  ISETP.LT.OR P6, PT, R6.reuse, 0x79, !P1 ;  /* 0x000000790600780c */ /* 0x040fe40004fc1670 */
[----:B------:R-:W-:-:S02]  /*7b30*/  ISETP.LT.OR P1, PT, R6, 0x7a, !P1 ;  /* 0x0000007a0600780c */ /* 0x000fc40004f21670 */
[----:B0-----:R-:W-:-:S05]  /*7b40*/  F2FP.SATFINITE.E5M2.F32.PACK_AB_MERGE_C R25, RZ, R22, RZ ;  /* 0x00000016ff19723e */ /* 0x001fca00048060ff */
[----:B------:R2:W-:Y:S04]  /*7b50*/  @!P4 STG.E.U8 desc[UR14][R18.64+0x71], R5 ;  /* 0x000071051200c986 */ /* 0x0005e8000c10110e */
[----:B------:R2:W-:Y:S04]  /*7b60*/  @!P5 STG.E.U8 desc[UR14][R20.64+0x78], R17 ;  /* 0x000078111400d986 */ /* 0x0005e8000c10110e */
[----:B------:R2:W-:Y:S04]  /*7b70*/  @!P2 STG.E.U8 desc[UR14][R20.64+0x79], R25 ;  /* 0x000079191400a986 */ /* 0x0005e8000c10110e */
[----:B------:R2:W-:Y:S04]  /*7b80*/  @!P6 STG.E.U8 desc[UR14][R18.64+0x78], R23 ;  /* 0x000078171200e986 */ /* 0x0005e8000c10110e */
[----:B------:R2:W-:Y:S02]  /*7b90*/  @!P1 STG.E.U8 desc[UR14][R18.64+0x79], R27 ;  /* 0x0000791b12009986 */ /* 0x0005e4000c10110e */
.L_x_169:
[----:B------:R-:W-:Y:S05]  /*7ba0*/  BSYNC B0 ;  /* 0x0000000000007941 */ /* 0x000fea0003800000 */
.L_x_39:
[C---:B------:R-:W-:Y:S01]  /*7bb0*/  LEA R2, P1, R8.reuse, R2, 0x1 ;  /* 0x0000000208027211 */ /* 0x040fe200078208ff */
[----:B------:R-:W-:Y:S01]  /*7bc0*/  ULDC.64 UR6, c[0x0][0x650] ;  /* 0x0001940000067ab9 */ /* 0x000fe20000000a00 */
[----:B-----5:R-:W-:Y:S01]  /*7bd0*/  IMAD.U32 R4, RZ, RZ, UR12 ;  /* 0x0000000cff047e24 */ /* 0x020fe2000f8e00ff */
[----:B--2---:R-:W-:Y:S01]  /*7be0*/  PRMT R17, RZ, 0x7610, R17 ;  /* 0x00007610ff117816 */ /* 0x004fe20000000011 */
[----:B------:R-:W-:Y:S01]  /*7bf0*/  IMAD.MOV.U32 R6, RZ, RZ, -0x1 ;  /* 0xffffffffff067424 */ /* 0x000fe200078e00ff */
[----:B------:R-:W-:Y:S01]  /*7c00*/  LEA.HI.X R3, R8, R3, R0, 0x1, P1 ;  /* 0x0000000308037211 */ /* 0x000fe200008f0c00 */
[----:B------:R2:W-:Y:S01]  /*7c10*/  SYNCS.ARRIVE.TRANS64.A1T0 RZ, [R4+UR22], RZ ;  /* 0x000000ff04ff79a7 */ /* 0x0005e20008100016 */
[----:B------:R-:W-:Y:S01]  /*7c20*/  ISETP.GE.U32.AND P1, PT, R2, UR6, PT ;  /* 0x0000000602007c0c */ /* 0x000fe2000bf26070 */
[----:B0-----:R-:W-:-:S03]  /*7c30*/  IMAD.MOV.U32 R5, RZ, RZ, -0x1 ;  /* 0xffffffffff057424 */ /* 0x001fc600078e00ff */
[----:B------:R-:W-:Y:S01]  /*7c40*/  ISETP.GE.U32.AND.EX P1, PT, R3, UR7, PT, P1 ;  /* 0x0000000703007c0c */ /* 0x000fe2000bf26110 */
[----:B--2---:R-:W-:-:S12]  /*7c50*/  IMAD.MOV.U32 R4, RZ, RZ, -0x1 ;  /* 0xffffffffff047424 */ /* 0x004fd800078e00ff */
[----:B------:R-:W-:Y:S05]  /*7c60*/  @P1 BRA `(.L_x_170) ;  /* 0x0000000400601947 */ /* 0x000fea0003800000 */
[----:B------:R-:W0:Y:S01]  /*7c70*/  S2R R28, SR_CTAID.X ;  /* 0x00000000001c7919 */ /* 0x000e220000002500 */
[----:B------:R-:W2:Y:S01]  /*7c80*/  LDC.64 R22, c[0x0][0x628] ;  /* 0x00018a00ff167b82 */ /* 0x000ea20000000a00 */
[----:B------:R-:W-:Y:S01]  /*7c90*/  ULDC UR6, c[0x0][0x150] ;  /* 0x0000540000067ab9 */ /* 0x000fe20000000800 */
[----:B-1--4-:R-:W-:Y:S01]  /*7ca0*/  IMAD.MOV.U32 R20, RZ, RZ, R2 ;  /* 0x000000ffff147224 */ /* 0x012fe200078e0002 */
[----:B------:R-:W1:Y:S01]  /*7cb0*/  S2R R30, SR_CTAID.Y ;  /* 0x00000000001e7919 */ /* 0x000e620000002600 */
[----:B------:R-:W-:-:S04]  /*7cc0*/  IMAD.MOV.U32 R21, RZ, RZ, R3 ;  /* 0x000000ffff157224 */ /* 0x000fc800078e0003 */
[----:B------:R-:W4:Y:S08]  /*7cd0*/  LDC R31, c[0x0][0x144] ;  /* 0x00005100ff1f7b82 */ /* 0x000f300000000800 */
[----:B------:R-:W1:Y:S08]  /*7ce0*/  LDC R6, c[0x0][0x630] ;  /* 0x00018c00ff067b82 */ /* 0x000e700000000800 */
[----:B------:R-:W1:Y:S01]  /*7cf0*/  LDC.64 R26, c[0x0][0x620] ;  /* 0x00018800ff1a7b82 */ /* 0x000e620000000a00 */
[----:B--2---:R-:W-:-:S04]  /*7d00*/  ISETP.NE.U32.AND P1, PT, R22, RZ, PT ;  /* 0x000000ff1600720c */ /* 0x004fc80003f25070 */
[----:B------:R-:W-:Y:S02]  /*7d10*/  ISETP.NE.AND.EX P1, PT, R23, RZ, PT, P1 ;  /* 0x000000ff1700720c */ /* 0x000fe40003f25310 */
[----:B0-----:R-:W-:-:S05]  /*7d20*/  I2FP.F32.U32 R4, R28 ;  /* 0x0000001c00047245 */ /* 0x001fca0000201000 */
[----:B------:R-:W-:-:S04]  /*7d30*/  FMUL R4, R4, UR6 ;  /* 0x0000000604047c20 */ /* 0x000fc80008400000 */
[----:B------:R0:W2:Y:S02]  /*7d40*/  F2I.U32.TRUNC.NTZ R29, R4 ;  /* 0x00000004001d7305 */ /* 0x0000a4000020f000 */
[----:B----4-:R-:W-:Y:S05]  /*7d50*/  @!P1 BRA `(.L_x_171) ;  /* 0x0000000000289947 */ /* 0x010fea0003800000 */
[----:B------:R-:W4:Y:S02]  /*7d60*/  LDC R5, c[0x0][0x634] ;  /* 0x00018d00ff057b82 */ /* 0x000f240000000800 */
[----:B----4-:R-:W-:-:S05]  /*7d70*/  IADD3 R17, P1, R2, R5, RZ ;  /* 0x0000000502117210 */ /* 0x010fca0007f3e0ff */
[----:B---3--:R-:W-:-:S04]  /*7d80*/  IMAD.X R25, RZ, RZ, R3, P1 ;  /* 0x000000ffff197224 */ /* 0x008fc800008e0603 */
[----:B0-----:R-:W-:-:S04]  /*7d90*/  IMAD.WIDE.U32 R4, R25, R22, RZ ;  /* 0x0000001619047225 */ /* 0x001fc800078e00ff */
[----:B------:R-:W-:-:S04]  /*7da0*/  IMAD.WIDE.U32 R18, P1, R17, R23, R4 ;  /* 0x0000001711127225 */ /* 0x000fc80007820004 */
[----:B------:R-:W-:-:S04]  /*7db0*/  IMAD.WIDE.U32 R4, R17, R22, RZ ;  /* 0x0000001611047225 */ /* 0x000fc800078e00ff */
[----:B------:R-:W-:Y:S01]  /*7dc0*/  IMAD.X R21, RZ, RZ, RZ, P1 ;  /* 0x000000ffff157224 */ /* 0x000fe200008e06ff */
[----:B------:R-:W-:Y:S01]  /*7dd0*/  IADD3 RZ, P1, R5, R18, RZ ;  /* 0x0000001205ff7210 */ /* 0x000fe20007f3e0ff */
[----:B------:R-:W-:-:S04]  /*7de0*/  IMAD.MOV.U32 R20, RZ, RZ, R19 ;  /* 0x000000ffff147224 */ /* 0x000fc800078e0013 */
[----:B------:R-:W-:-:S08]  /*7df0*/  IMAD.WIDE.U32.X R20, R25, R23, R20, P1 ;  /* 0x0000001719147225 */ /* 0x000fd000008e0414 */
.L_x_171:
[----:B------:R-:W4:Y:S01]  /*7e00*/  LDC.64 R34, c[0x0][0x640] ;  /* 0x00019000ff227b82 */ /* 0x000f220000000a00 */
[-C--:B-1-3--:R-:W-:Y:S01]  /*7e10*/  SHF.R.U64 R24, R20, R6.reuse, R21 ;  /* 0x0000000614187219 */ /* 0x08afe20000001215 */
[----:B--2---:R-:W-:Y:S01]  /*7e20*/  IMAD.MOV R29, RZ, RZ, -R29 ;  /* 0x000000ffff1d7224 */ /* 0x004fe200078e0a1d */
[----:B0-----:R-:W-:Y:S01]  /*7e30*/  SHF.R.U32.HI R4, RZ, R6, R21 ;  /* 0x00000006ff047219 */ /* 0x001fe20000011615 */
[----:B------:R-:W-:Y:S01]  /*7e40*/  ULDC UR6, c[0x0][0x154] ;  /* 0x0000550000067ab9 */ /* 0x000fe20000000800 */
[----:B------:R-:W-:Y:S01]  /*7e50*/  IADD3 R17, P1, RZ, -R24, RZ ;  /* 0x80000018ff117210 */ /* 0x000fe20007f3e0ff */
[----:B------:R-:W-:Y:S02]  /*7e60*/  IMAD R29, R31, R29, R28 ;  /* 0x0000001d1f1d7224 */ /* 0x000fe400078e021c */
[----:B------:R-:W0:Y:S01]  /*7e70*/  LDC R18, c[0x0][0x618] ;  /* 0x00018600ff127b82 */ /* 0x000e220000000800 */
[----:B------:R-:W-:Y:S02]  /*7e80*/  IMAD.MOV.U32 R19, RZ, RZ, -0x1 ;  /* 0xffffffffff137424 */ /* 0x000fe400078e00ff */
[----:B------:R-:W-:-:S02]  /*7e90*/  IMAD.X R5, RZ, RZ, ~R4, P1 ;  /* 0x000000ffff057224 */ /* 0x000fc400008e0e04 */
[----:B------:R-:W-:Y:S02]  /*7ea0*/  IMAD.MOV.U32 R21, RZ, RZ, 0x1 ;  /* 0x00000001ff157424 */ /* 0x000fe400078e00ff */
[-C--:B------:R-:W-:Y:S01]  /*7eb0*/  IMAD R6, R5, R26.reuse, RZ ;  /* 0x0000001a05067224 */ /* 0x080fe200078e02ff */
[----:B------:R-:W1:Y:S01]  /*7ec0*/  LDC R20, c[0x0][0x608] ;  /* 0x00018200ff147b82 */ /* 0x000e620000000800 */
[----:B------:R-:W-:-:S04]  /*7ed0*/  IMAD.WIDE.U32 R4, R17, R26, R2 ;  /* 0x0000001a11047225 */ /* 0x000fc800078e0002 */
[----:B------:R-:W-:Y:S01]  /*7ee0*/  IMAD R17, R17, R27, R6 ;  /* 0x0000001b11117224 */ /* 0x000fe200078e0206 */
[----:B------:R-:W-:Y:S02]  /*7ef0*/  I2FP.F32.U32 R6, R30 ;  /* 0x0000001e00067245 */ /* 0x000fe40000201000 */
[----:B------:R-:W2:Y:S01]  /*7f00*/  LDC R32, c[0x0][0x658] ;  /* 0x00019600ff207b82 */ /* 0x000ea20000000800 */
[----:B------:R-:W-:Y:S01]  /*7f10*/  IMAD.IADD R5, R5, 0x1, R17 ;  /* 0x0000000105057824 */ /* 0x000fe200078e0211 */
[----:B----4-:R-:W-:Y:S01]  /*7f20*/  ISETP.NE.U32.AND P1, PT, R34, RZ, PT ;  /* 0x000000ff2200720c */ /* 0x010fe20003f25070 */
[----:B------:R-:W-:-:S03]  /*7f30*/  FMUL R17, R6, UR6 ;  /* 0x0000000606117c20 */ /* 0x000fc60008400000 */
[----:B------:R-:W-:Y:S01]  /*7f40*/  ISETP.NE.AND.EX P1, PT, R35, RZ, PT, P1 ;  /* 0x000000ff2300720c */ /* 0x000fe20003f25310 */
[----:B------:R3:W4:Y:S01]  /*7f50*/  F2I.U32.TRUNC.NTZ R25, R17 ;  /* 0x0000001100197305 */ /* 0x000722000020f000 */
[----:B------:R-:W3:Y:S01]  /*7f60*/  LDC R27, c[0x0][0x148] ;  /* 0x00005200ff1b7b82 */ /* 0x000ee20000000800 */
[-CC-:B0-----:R-:W-:Y:S02]  /*7f70*/  SHF.R.U64 R22, R4, R18.reuse, R5.reuse ;  /* 0x0000001204167219 */ /* 0x181fe40000001205 */
[----:B------:R-:W-:-:S05]  /*7f80*/  SHF.R.U32.HI R5, RZ, R18, R5 ;  /* 0x00000012ff057219 */ /* 0x000fca0000011605 */
[----:B------:R-:W0:Y:S01]  /*7f90*/  LDC R28, c[0x0][0x600] ;  /* 0x00018000ff1c7b82 */ /* 0x000e220000000800 */
[-CC-:B-1----:R-:W-:Y:S02]  /*7fa0*/  SHF.R.U64 R6, R22, R20.reuse, R5.reuse ;  /* 0x0000001416067219 */ /* 0x182fe40000001205 */
[----:B------:R-:W-:-:S05]  /*7fb0*/  SHF.R.U32.HI R5, RZ, R20, R5 ;  /* 0x00000014ff057219 */ /* 0x000fca0000011605 */
[----:B------:R-:W1:Y:S01]  /*7fc0*/  LDC R33, c[0x0][0x648] ;  /* 0x00019200ff217b82 */ /* 0x000e620000000800 */
[-CC-:B--2---:R-:W-:Y:S02]  /*7fd0*/  SHF.R.U64 R26, R6, R32.reuse, R5.reuse ;  /* 0x00000020061a7219 */ /* 0x184fe40000001205 */
[-C--:B------:R-:W-:Y:S02]  /*7fe0*/  SHF.L.U32 R19, R19, R32.reuse, RZ ;  /* 0x0000002013137219 */ /* 0x080fe400000006ff */
[-C--:B------:R-:W-:Y:S01]  /*7ff0*/  SHF.R.U32.HI R5, RZ, R32.reuse, R5 ;  /* 0x00000020ff057219 */ /* 0x080fe20000011605 */
[----:B------:R-:W-:Y:S01]  /*8000*/  IMAD.MOV.U32 R4, RZ, RZ, R26 ;  /* 0x000000ffff047224 */ /* 0x000fe200078e001a */
[----:B------:R-:W-:Y:S01]  /*8010*/  SHF.L.U32 R32, R21, R32, RZ ;  /* 0x0000002015207219 */ /* 0x000fe200000006ff */
[----:B------:R-:W2:Y:S01]  /*8020*/  LDC R36, c[0x0][0x638] ;  /* 0x00018e00ff247b82 */ /* 0x000ea20000000800 */
[----:B------:R-:W-:-:S07]  /*8030*/  LOP3.LUT R31, RZ, R19, RZ, 0x33, !PT ;  /* 0x00000013ff1f7212 */ /* 0x000fce00078e33ff */
[----:B------:R-:W0:Y:S01]  /*8040*/  LDC R37, c[0x0][0x610] ;  /* 0x00018400ff257b82 */ /* 0x000e220000000800 */
[----:B----4-:R-:W-:Y:S05]  /*8050*/  @!P1 BRA `(.L_x_172) ;  /* 0x0000000000289947 */ /* 0x010fea0003800000 */
[----:B---3--:R-:W3:Y:S02]  /*8060*/  LDC R17, c[0x0][0x64c] ;  /* 0x00019300ff117b82 */ /* 0x008ee40000000800 */
        /* <DEDUP_REMOVED lines=9> */
.L_x_172:
[----:B-1----:R-:W-:Y:S01]  /*8100*/  SHF.R.U64 R4, R4, R33, R5 ;  /* 0x0000002104047219 */ /* 0x002fe20000001205 */
[----:B0-----:R-:W-:Y:S01]  /*8110*/  VIADD R19, R28, 0xffffffff ;  /* 0xffffffff1c137836 */ /* 0x001fe20000000000 */
[----:B---3--:R-:W-:Y:S01]  /*8120*/  LOP3.LUT R17, R6, R31, RZ, 0xc0, !PT ;  /* 0x0000001f06117212 */ /* 0x008fe200078ec0ff */
[----:B------:R-:W-:Y:S02]  /*8130*/  IMAD.MOV R25, RZ, RZ, -R25 ;  /* 0x000000ffff197224 */ /* 0x000fe400078e0a19 */
[----:B------:R-:W-:Y:S01]  /*8140*/  IMAD.MOV R5, RZ, RZ, -R4 ;  /* 0x000000ffff057224 */ /* 0x000fe200078e0a04 */
[----:B------:R-:W-:Y:S01]  /*8150*/  LOP3.LUT R19, R22, R19, RZ, 0xc0, !PT ;  /* 0x0000001316137212 */ /* 0x000fe200078ec0ff */
[----:B------:R-:W-:Y:S02]  /*8160*/  IMAD R6, R32, R4, R17 ;  /* 0x0000000420067224 */ /* 0x000fe400078e0211 */
[----:B------:R-:W-:Y:S02]  /*8170*/  @P3 IMAD R29, R27, R25, R30 ;  /* 0x000000191b1d3224 */ /* 0x000fe400078e021e */
[----:B--2---:R-:W-:-:S02]  /*8180*/  IMAD R4, R5, R36, R26 ;  /* 0x0000002405047224 */ /* 0x004fc400078e021a */
[----:B------:R-:W-:Y:S02]  /*8190*/  IMAD R6, R6, R37, R29 ;  /* 0x0000002506067224 */ /* 0x000fe400078e021d */
[----:B------:R-:W-:Y:S02]  /*81a0*/  IMAD R19, R4, R28, R19 ;  /* 0x0000001c04137224 */ /* 0x000fe400078e0213 */
[----:B------:R-:W-:Y:S02]  /*81b0*/  IMAD.MOV.U32 R17, RZ, RZ, 0x1 ;  /* 0x00000001ff117424 */ /* 0x000fe400078e00ff */
[----:B------:R-:W-:Y:S01]  /*81c0*/  IMAD.MOV.U32 R4, RZ, RZ, R24 ;  /* 0x000000ffff047224 */ /* 0x000fe200078e0018 */
[----:B------:R-:W-:Y:S02]  /*81d0*/  SEL R5, R19, R6, !P3 ;  /* 0x0000000613057207 */ /* 0x000fe40005800000 */
[----:B------:R-:W-:-:S07]  /*81e0*/  SEL R6, R6, R19, !P3 ;  /* 0x0000001306067207 */ /* 0x000fce0005800000 */
.L_x_170:
[----:B------:R-:W-:Y:S02]  /*81f0*/  LOP3.LUT P1, RZ, R17, 0xff, RZ, 0xc0, !PT ;  /* 0x000000ff11ff7812 */ /* 0x000fe4000782c0ff */
[----:B------:R-:W-:-:S11]  /*8200*/  LOP3.LUT R150, R150, 0x1, RZ, 0x3c, !PT ;  /* 0x0000000196967812 */ /* 0x000fd600078e3cff */
[----:B------:R-:W-:Y:S05]  /*8210*/  @P1 BRA `(.L_x_173) ;  /* 0xffffff9000e81947 */ /* 0x000fea000383ffff */
[----:B------:R-:W-:Y:S05]  /*8220*/  EXIT ;  /* 0x000000000000794d */ /* 0x000fea0003800000 */
.L_x_17:
[----:B------:R-:W-:-:S08]  /*8230*/  ISETP.NE.AND P0, PT, R17, RZ, PT ;  /* 0x000000ff1100720c */ /* 0x000fd00003f05270 */
[----:B--23-5:R-:W0:-:S00]  /*8240*/  USETMAXREG.DEALLOC.CTAPOOL 0x28 ;  /* 0x00000028000079c8 */ /* 0x02ce0000080e0500 */
[----:B------:R-:W-:Y:S05]  /*8250*/  @P0 EXIT ;  /* 0x000000000000094d */ /* 0x000fea0003800000 */
[----:B0-----:R-:W-:Y:S01]  /*8260*/  LOP3.LUT P0, RZ, R18, 0xff, RZ, 0xc0, !PT ;  /* 0x000000ff12ff7812 */ /* 0x001fe2000780c0ff */
[----:B------:R-:W-:Y:S02]  /*8270*/  IMAD.MOV.U32 R12, RZ, RZ, 0x1 ;  /* 0x00000001ff0c7424 */ /* 0x000fe400078e00ff */
[----:B------:R-:W-:-:S10]  /*8280*/  IMAD.MOV.U32 R13, RZ, RZ, RZ ;  /* 0x000000ffff0d7224 */ /* 0x000fd400078e00ff */
[----:B------:R-:W-:Y:S05]  /*8290*/  @!P0 BRA `(.L_x_174) ;  /* 0x0000000c00208947 */ /* 0x000fea0003800000 */
[----:B------:R-:W0:Y:S01]  /*82a0*/  S2UR UR8, SR_CgaCtaId ;  /* 0x00000000000879c3 */ /* 0x000e220000008800 */
[----:B------:R-:W-:Y:S01]  /*82b0*/  LOP3.LUT P0, RZ, R16, 0x1f, RZ, 0xc0, !PT ;  /* 0x0000001f10ff7812 */ /* 0x000fe2000780c0ff */
[----:B------:R-:W-:Y:S01]  /*82c0*/  ULDC UR5, c[0x0][0x658] ;  /* 0x0001960000057ab9 */ /* 0x000fe20000000800 */
[----:B------:R-:W-:Y:S01]  /*82d0*/  UMOV UR6, 0xffffffff ;  /* 0xffffffff00067882 */ /* 0x000fe20000000000 */
[----:B------:R-:W-:Y:S01]  /*82e0*/  BSSY B0, `(.L_x_174) ;  /* 0x00000c3000007945 */ /* 0x000fe20003800000 */
[C---:B------:R-:W-:Y:S01]  /*82f0*/  ISETP.NE.AND P2, PT, R14.reuse, RZ, PT ;  /* 0x000000ff0e00720c */ /* 0x040fe20003f45270 */
[----:B------:R-:W-:Y:S01]  /*8300*/  USHF.L.U32 UR6, UR6, UR5, URZ ;  /* 0x0000000506067299 */ /* 0x000fe2000800063f */
[----:B------:R-:W-:Y:S01]  /*8310*/  ISETP.NE.OR P0, PT, R14, RZ, !P0 ;  /* 0x000000ff0e00720c */ /* 0x000fe20004705670 */
[----:B------:R-:W-:Y:S01]  /*8320*/  IMAD.MOV.U32 R15, RZ, RZ, 0x1 ;  /* 0x00000001ff0f7424 */ /* 0x000fe200078e00ff */
[----:B------:R-:W-:Y:S01]  /*8330*/  LOP3.LUT R14, R7, 0x2, RZ, 0xfc, !PT ;  /* 0x00000002070e7812 */ /* 0x000fe200078efcff */
[----:B------:R-:W-:Y:S01]  /*8340*/  IMAD.MOV.U32 R12, RZ, RZ, 0x1 ;  /* 0x00000001ff0c7424 */ /* 0x000fe200078e00ff */
[----:B------:R-:W-:Y:S01]  /*8350*/  ULDC UR4, c[0x0][0x600] ;  /* 0x0001800000047ab9 */ /* 0x000fe20000000800 */
[----:B------:R-:W-:Y:S01]  /*8360*/  IMAD.MOV.U32 R13, RZ, RZ, RZ ;  /* 0x000000ffff0d7224 */ /* 0x000fe200078e00ff */
[----:B------:R-:W-:Y:S01]  /*8370*/  UMOV UR7, 0x1 ;  /* 0x0000000100077882 */ /* 0x000fe20000000000 */
[----:B------:R-:W-:-:S02]  /*8380*/  UIADD3 UR21, UR13, 0x1, URZ ;  /* 0x000000010d157890 */ /* 0x000fc4000fffe03f */
[----:B------:R-:W-:Y:S02]  /*8390*/  UIADD3 UR16, UR4, -0x1, URZ ;  /* 0xffffffff04107890 */ /* 0x000fe4000fffe03f */
[----:B------:R-:W-:Y:S02]  /*83a0*/  USHF.L.U32 UR18, UR7, UR5, URZ ;  /* 0x0000000507127299 */ /* 0x000fe4000800063f */
[----:B------:R-:W-:Y:S01]  /*83b0*/  ULOP3.LUT UR17, URZ, UR6, URZ, 0x33, !UPT ;  /* 0x000000063f117292 */ /* 0x000fe2000f8e333f */
[----:B------:R-:W-:Y:S01]  /*83c0*/  ULDC.64 UR22, c[0x0][0x198] ;  /* 0x0000660000167ab9 */ /* 0x000fe20000000a00 */
[----:B0-----:R-:W-:-:S10]  /*83d0*/  IMAD.U32 R17, RZ, RZ, UR8 ;  /* 0x00000008ff117e24 */ /* 0x001fd4000f8e00ff */
.L_x_186:
[----:B------:R-:W-:-:S03]  /*83e0*/  UMOV UR4, 0xffffffff ;  /* 0xffffffff00047882 */ /* 0x000fc60000000000 */
[----:B------:R-:W-:Y:S05]  /*83f0*/  BRA.DIV UR4, `(.L_x_175) ;  /* 0x00000012040c7947 */ /* 0x000fea000b800000 */
[----:B------:R-:W-:-:S13]  /*8400*/  ELECT P1, URZ, PT ;  /* 0x00000000003f782f */ /* 0x000fda0003820000 */
.L_x_200:
[----:B------:R-:W0:Y:S01]  /*8410*/  LDC R10, c[0x0][0x28c] ;  /* 0x0000a300ff0a7b82 */ /* 0x000e220000000800 */
[----:B------:R-:W-:Y:S01]  /*8420*/  BSSY B1, `(.L_x_176) ;  /* 0x000003b000017945 */ /* 0x000fe20003800000 */
[----:B0-----:R-:W-:-:S13]  /*8430*/  ISETP.LT.OR P1, PT, R10, 0x1, !P1 ;  /* 0x000000010a00780c */ /* 0x001fda0004f21670 */
[----:B------:R-:W-:Y:S05]  /*8440*/  @P1 BRA `(.L_x_177) ;  /* 0x0000000000e01947 */ /* 0x000fea0003800000 */
[----:B------:R-:W-:Y:S02]  /*8450*/  IMAD R17, R6, 0x2, R17 ;  /* 0x0000000206117824 */ /* 0x000fe400078e0211 */
[----:B------:R-:W-:Y:S02]  /*8460*/  IMAD.SHL.U32 R18, R5, 0x80, RZ ;  /* 0x0000008005127824 */ /* 0x000fe400078e00ff */
[----:B------:R-:W-:Y:S02]  /*8470*/  IMAD.MOV.U32 R20, RZ, RZ, RZ ;  /* 0x000000ffff147224 */ /* 0x000fe400078e00ff */
[----:B------:R-:W-:Y:S02]  /*8480*/  IMAD.U32 R22, RZ, RZ, UR21 ;  /* 0x00000015ff167e24 */ /* 0x000fe4000f8e00ff */
[----:B------:R-:W-:Y:S02]  /*8490*/  IMAD.MOV.U32 R5, RZ, RZ, R12 ;  /* 0x000000ffff057224 */ /* 0x000fe400078e000c */
[----:B------:R-:W-:-:S02]  /*84a0*/  IMAD.MOV.U32 R6, RZ, RZ, R13 ;  /* 0x000000ffff067224 */ /* 0x000fc400078e000d */
[----:B------:R-:W-:-:S07]  /*84b0*/  IMAD.SHL.U32 R16, R17, 0x20, RZ ;  /* 0x0000002011107824 */ /* 0x000fce00078e00ff */
.L_x_181:
[----:B------:R-:W0:Y:S01]  /*84c0*/  S2UR UR4, SR_CgaCtaId ;  /* 0x00000000000479c3 */ /* 0x000e220000008800 */
[----:B------:R-:W-:-:S07]  /*84d0*/  MOV R10, 0x400 ;  /* 0x00000400000a7802 */ /* 0x000fce0000000f00 */
[----:B------:R-:W1:Y:S01]  /*84e0*/  @!P2 LDC R11, c[0x0][0x500] ;  /* 0x00014000ff0bab82 */ /* 0x000e620000000800 */
[----:B0-----:R-:W-:-:S05]  /*84f0*/  IMAD.U32 R17, RZ, RZ, UR4 ;  /* 0x00000004ff117e24 */ /* 0x001fca000f8e00ff */
[----:B------:R-:W-:Y:S02]  /*8500*/  LEA R21, R17, R10, 0x18 ;  /* 0x0000000a11157211 */ /* 0x000fe400078ec0ff */
[----:B------:R-:W-:-:S03]  /*8510*/  SHF.L.U32 R10, R5, 0x1f, RZ ;  /* 0x0000001f050a7819 */ /* 0x000fc600000006ff */
[----:B------:R-:W-:-:S04]  /*8520*/  IMAD R19, R6, 0x8, R21 ;  /* 0x0000000806137824 */ /* 0x000fc800078e0215 */
[----:B------:R-:W0:Y:S02]  /*8530*/  SYNCS.PHASECHK.TRANS64.TRYWAIT P1, [R19+URZ+0x28], R10 ;  /* 0x0000280a130075a7 */ /* 0x000e24000802017f */
[----:B01----:R-:W-:Y:S05]  /*8540*/  @!P1 BRA `(.L_x_178) ;  /* 0x0000000c00d89947 */ /* 0x003fea0003800000 */
.L_x_201:
[----:B0-----:R-:W-:Y:S01]  /*8550*/  PRMT R10, R14, 0x9910, RZ ;  /* 0x000099100e0a7816 */ /* 0x001fe200000000ff */
[----:B------:R0:W-:Y:S03]  /*8560*/  @!P2 SYNCS.ARRIVE.TRANS64 RZ, [R19+URZ], R11 ;  /* 0x0000000b13ffa9a7 */ /* 0x0001e6000800003f */
[----:B------:R-:W-:-:S13]  /*8570*/  ISETP.NE.AND P1, PT, R10, 0x2, PT ;  /* 0x000000020a00780c */ /* 0x000fda0003f25270 */
[----:B0-----:R-:W-:Y:S05]  /*8580*/  @P1 BRA `(.L_x_179) ;  /* 0x0000000000041947 */ /* 0x001fea0003800000 */
[----:B------:R-:W-:Y:S01]  /*8590*/  BPT.TRAP 0x1 ;  /* 0x000000040000795c */ /* 0x000fe20000300000 */
.L_x_179:
[----:B------:R-:W-:Y:S05]  /*85a0*/  @P0 BRA `(.L_x_180) ;  /* 0x0000000000040947 */ /* 0x000fea0003800000 */
[----:B------:R-:W-:Y:S01]  /*85b0*/  BPT.TRAP 0x1 ;  /* 0x000000040000795c */ /* 0x000fe20000300000 */
.L_x_180:
[----:B------:R-:W-:Y:S01]  /*85c0*/  IMAD R10, R6, 0x2, R17 ;  /* 0x00000002060a7824 */ /* 0x000fe200078e0211 */
[----:B------:R-:W-:Y:S01]  /*85d0*/  R2UR UR9, R19 ;  /* 0x00000000130972ca */ /* 0x000fe200000e0000 */
[----:B------:R-:W-:Y:S01]  /*85e0*/  VIADD R22, R22, 0xffffffff ;  /* 0xffffffff16167836 */ /* 0x000fe20000000000 */
[----:B------:R-:W-:Y:S01]  /*85f0*/  UIADD3 UR4, UP0, UR22, 0xf0, URZ ;  /* 0x000000f016047890 */ /* 0x000fe2000ff1e03f */
[--C-:B------:R-:W-:Y:S01]  /*8600*/  IMAD.U32 R10, R10, 0x1000, R21.reuse ;  /* 0x000010000a0a7824 */ /* 0x100fe200078e0015 */
[----:B------:R-:W-:Y:S01]  /*8610*/  R2UR UR11, R16 ;  /* 0x00000000100b72ca */ /* 0x000fe200000e0000 */
[----:B------:R-:W-:Y:S01]  /*8620*/  IMAD R21, R6, 0x4000, R21 ;  /* 0x0000400006157824 */ /* 0x000fe200078e0215 */
[----:B------:R-:W-:Y:S01]  /*8630*/  R2UR UR10, R20 ;  /* 0x00000000140a72ca */ /* 0x000fe200000e0000 */
[----:B------:R-:W-:Y:S01]  /*8640*/  UIADD3 UR24, UP1, UR22, 0x1f0, URZ ;  /* 0x000001f016187890 */ /* 0x000fe2000ff3e03f */
[----:B------:R-:W-:Y:S01]  /*8650*/  R2UR UR5, R10 ;  /* 0x000000000a0572ca */ /* 0x000fe200000e0000 */
[----:B------:R-:W-:Y:S01]  /*8660*/  VIADD R6, R6, 0x1 ;  /* 0x0000000106067836 */ /* 0x000fe20000000000 */
[----:B------:R-:W-:Y:S01]  /*8670*/  R2UR UR8, R21 ;  /* 0x00000000150872ca */ /* 0x000fe200000e0000 */
[----:B------:R-:W-:Y:S01]  /*8680*/  UIADD3.X UR25, URZ, UR23, URZ, UP1, !UPT ;  /* 0x000000173f197290 */ /* 0x000fe20008ffe43f */
[----:B------:R-:W-:Y:S01]  /*8690*/  R2UR UR12, R4 ;  /* 0x00000000040c72ca */ /* 0x000fe200000e0000 */
[----:B------:R-:W-:Y:S01]  /*86a0*/  UMOV UR20, 0x30000 ;  /* 0x0003000000147882 */ /* 0x000fe20000000000 */
[----:B------:R-:W-:Y:S01]  /*86b0*/  R2UR UR19, R18 ;  /* 0x00000000121372ca */ /* 0x000fe200000e0000 */
[----:B------:R-:W-:Y:S01]  /*86c0*/  UMOV UR6, 0x0 ;  /* 0x0000000000067882 */ /* 0x000fe20000000000 */
[----:B------:R-:W-:Y:S01]  /*86d0*/  ISETP.GT.AND P4, PT, R22, 0x1, PT ;  /* 0x000000011600780c */ /* 0x000fe20003f84270 */
[----:B------:R-:W-:Y:S01]  /*86e0*/  UMOV UR7, 0x10000000 ;  /* 0x1000000000077882 */ /* 0x000fe20000000000 */
[----:B------:R-:W-:Y:S01]  /*86f0*/  ISETP.NE.AND P1, PT, R6, 0x5, PT ;  /* 0x000000050600780c */ /* 0x000fe20003f25270 */
[----:B------:R-:W-:-:S02]  /*8700*/  VIADD R20, R20, 0x80 ;  /* 0x0000008014147836 */ /* 0x000fc40000000000 */
[----:B------:R-:W-:Y:S01]  /*8710*/  UIADD3 UR14, UR5, 0x180, URZ ;  /* 0x00000180050e7890 */ /* 0x000fe2000fffe03f */
[----:B------:R-:W-:Y:S01]  /*8720*/  SEL R10, RZ, 0x1, P1 ;  /* 0x00000001ff0a7807 */ /* 0x000fe20000800000 */
[----:B------:R-:W-:Y:S01]  /*8730*/  UIADD3.X UR5, URZ, UR23, URZ, UP0, !UPT ;  /* 0x000000173f057290 */ /* 0x000fe200087fe43f */
[----:B------:R-:W-:Y:S01]  /*8740*/  SEL R6, R6, RZ, P1 ;  /* 0x000000ff06067207 */ /* 0x000fe20000800000 */
[----:B------:R-:W-:Y:S01]  /*8750*/  UIADD3 UR15, UR8, 0xa180, URZ ;  /* 0x0000a180080f7890 */ /* 0x000fe2000fffe03f */
[----:B------:R-:W-:Y:S02]  /*8760*/  LOP3.LUT R5, R5, R10, RZ, 0x3c, !PT ;  /* 0x0000000a05057212 */ /* 0x000fe400078e3cff */
[----:B------:R-:W-:-:S04]  /*8770*/  UMOV UR8, UR14 ;  /* 0x0000000e00087c82 */ /* 0x000fc80008000000 */
[----:B------:R0:W-:Y:S02]  /*8780*/  UTMALDG.3D.MULTICAST [UR8], [UR4], UR20, desc[UR6] ;  /* 0x00000608040073b4 */ /* 0x0001e40008011814 */
[----:B0-----:R-:W-:Y:S01]  /*8790*/  UMOV UR8, UR15 ;  /* 0x0000000f00087c82 */ /* 0x001fe20008000000 */
[----:B------:R-:W-:Y:S02]  /*87a0*/  UMOV UR11, UR19 ;  /* 0x00000013000b7c82 */ /* 0x000fe40008000000 */
[----:B------:R0:W-:Y:S02]  /*87b0*/  UTMALDG.3D [UR8], [UR24], desc[UR6] ;  /* 0x00000608180075b4 */ /* 0x0001e40008011000 */
[----:B0-----:R-:W-:Y:S05]  /*87c0*/  @P4 BRA `(.L_x_181) ;  /* 0xfffffffc003c4947 */ /* 0x001fea000383ffff */
.L_x_177:
[----:B------:R-:W-:Y:S05]  /*87d0*/  BSYNC B1 ;  /* 0x0000000000017941 */ /* 0x000fea0003800000 */
.L_x_176:
[----:B------:R-:W-:Y:S01]  /*87e0*/  LOP3.LUT P5, RZ, R15, 0xff, RZ, 0xc0, !PT ;  /* 0x000000ff0fff7812 */ /* 0x000fe200078ac0ff */
[----:B------:R-:W-:Y:S01]  /*87f0*/  VIADD R6, R13, UR13 ;  /* 0x0000000d0d067c36 */ /* 0x000fe20008000000 */
[----:B------:R-:W-:Y:S01]  /*8800*/  ULDC.64 UR4, c[0x0][0x650] ;  /* 0x0001940000047ab9 */ /* 0x000fe20000000a00 */
[----:B------:R-:W-:Y:S01]  /*8810*/  IMAD.U32 R11, RZ, RZ, UR13 ;  /* 0x0000000dff0b7e24 */ /* 0x000fe2000f8e00ff */
[----:B------:R-:W-:Y:S01]  /*8820*/  UISETP.GE.U32.AND UP0, UPT, UR13, 0x5, UPT ;  /* 0x000000050d00788c */ /* 0x000fe2000bf06070 */
[----:B------:R-:W-:Y:S01]  /*8830*/  BSSY B1, `(.L_x_182) ;  /* 0x000006b000017945 */ /* 0x000fe20003800000 */
[----:B------:R-:W-:Y:S02]  /*8840*/  ISETP.GT.U32.AND P1, PT, R6, 0x4, PT ;  /* 0x000000040600780c */ /* 0x000fe40003f24070 */
[----:B------:R-:W-:Y:S02]  /*8850*/  PRMT R15, RZ, 0x7610, R15 ;  /* 0x00007610ff0f7816 */ /* 0x000fe4000000000f */
[----:B------:R-:W-:-:S02]  /*8860*/  ISETP.LT.U32.AND P1, PT, R11, 0x5, P1 ;  /* 0x000000050b00780c */ /* 0x000fc40000f21070 */
[----:B------:R-:W-:Y:S01]  /*8870*/  PLOP3.LUT P4, PT, PT, PT, UP0, 0x80, 0x0 ;  /* 0x000000000000781c */ /* 0x000fe20003f8f008 */
[----:B------:R-:W0:Y:S01]  /*8880*/  @P5 S2R R17, SR_CgaCtaId ;  /* 0x0000000000115919 */ /* 0x000e220000008800 */
[----:B------:R-:W-:-:S04]  /*8890*/  @P5 MOV R4, 0x400 ;  /* 0x0000040000045802 */ /* 0x000fc80000000f00 */
[----:B0-----:R-:W-:Y:S01]  /*88a0*/  @P5 LEA R10, R17, R4, 0x18 ;  /* 0x00000004110a5211 */ /* 0x001fe200078ec0ff */
[----:B------:R-:W-:-:S03]  /*88b0*/  IMAD.WIDE.U32 R4, R6, -0x33333333, RZ ;  /* 0xcccccccd06047825 */ /* 0x000fc600078e00ff */
[----:B------:R0:W-:Y:S01]  /*88c0*/  @P5 SYNCS.ARRIVE.TRANS64.A1T0 RZ, [R10+URZ+0x88], RZ ;  /* 0x000088ff0aff59a7 */ /* 0x0001e2000810003f */
[----:B------:R-:W-:Y:S01]  /*88d0*/  IADD3 R2, P5, R2, R8, RZ ;  /* 0x0000000802027210 */ /* 0x000fe20007fbe0ff */
[----:B------:R-:W-:Y:S01]  /*88e0*/  IMAD.MOV.U32 R4, RZ, RZ, -0x1 ;  /* 0xffffffffff047424 */ /* 0x000fe200078e00ff */
[----:B------:R-:W-:Y:S02]  /*88f0*/  SHF.R.U32.HI R11, RZ, 0x2, R5 ;  /* 0x00000002ff0b7819 */ /* 0x000fe40000011605 */
[----:B------:R-:W-:Y:S01]  /*8900*/  SEL R5, RZ, 0x1, !P1 ;  /* 0x00000001ff057807 */ /* 0x000fe20004800000 */
[----:B------:R-:W-:Y:S01]  /*8910*/  IMAD.X R3, R3, 0x1, R0, P5 ;  /* 0x0000000103037824 */ /* 0x000fe200028e0600 */
[----:B------:R-:W-:Y:S01]  /*8920*/  ISETP.GE.U32.AND P1, PT, R2, UR4, PT ;  /* 0x0000000402007c0c */ /* 0x000fe2000bf26070 */
[----:B------:R-:W-:Y:S01]  /*8930*/  IMAD R13, R11, -0x5, R6 ;  /* 0xfffffffb0b0d7824 */ /* 0x000fe200078e0206 */
[----:B------:R-:W-:Y:S01]  /*8940*/  LOP3.LUT R12, R12, R5, RZ, 0x3c, !PT ;  /* 0x000000050c0c7212 */ /* 0x000fe200078e3cff */
[----:B------:R-:W-:Y:S01]  /*8950*/  IMAD.MOV.U32 R6, RZ, RZ, -0x1 ;  /* 0xffffffffff067424 */ /* 0x000fe200078e00ff */
[----:B------:R-:W-:Y:S01]  /*8960*/  ISETP.GE.U32.AND.EX P1, PT, R3, UR5, PT, P1 ;  /* 0x0000000503007c0c */ /* 0x000fe2000bf26110 */
[----:B------:R-:W-:Y:S01]  /*8970*/  IMAD.MOV.U32 R5, RZ, RZ, -0x1 ;  /* 0xffffffffff057424 */ /* 0x000fe200078e00ff */
[----:B------:R-:W-:-:S02]  /*8980*/  @P4 LOP3.LUT R12, R12, 0x1, R11, 0x78, !PT ;  /* 0x000000010c0c4812 */ /* 0x000fc400078e780b */
[----:B0-----:R-:W-:-:S09]  /*8990*/  PRMT R10, RZ, 0x7610, R10 ;  /* 0x00007610ff0a7816 */ /* 0x001fd2000000000a */
[----:B------:R-:W-:Y:S05]  /*89a0*/  @P1 BRA `(.L_x_183) ;  /* 0x00000004004c1947 */ /* 0x000fea0003800000 */
[----:B------:R-:W0:Y:S01]  /*89b0*/  S2R R18, SR_CTAID.X ;  /* 0x0000000000127919 */ /* 0x000e220000002500 */
[----:B------:R-:W-:Y:S01]  /*89c0*/  ULDC.64 UR4, c[0x0][0x628] ;  /* 0x00018a0000047ab9 */ /* 0x000fe20000000a00 */
[----:B------:R-:W1:Y:S01]  /*89d0*/  LDC R19, c[0x0][0x144] ;  /* 0x00005100ff137b82 */ /* 0x000e620000000800 */
[----:B------:R-:W-:Y:S01]  /*89e0*/  ISETP.NE.U32.AND P1, PT, RZ, UR4, PT ;  /* 0x00000004ff007c0c */ /* 0x000fe2000bf25070 */
[----:B------:R-:W2:Y:S01]  /*89f0*/  S2R R6, SR_CTAID.Y ;  /* 0x0000000000067919 */ /* 0x000ea20000002600 */
[----:B------:R-:W-:Y:S01]  /*8a00*/  ULDC UR7, c[0x0][0x630] ;  /* 0x00018c0000077ab9 */ /* 0x000fe20000000800 */
[----:B------:R-:W-:Y:S01]  /*8a10*/  ULDC UR8, c[0x0][0x150] ;  /* 0x0000540000087ab9 */ /* 0x000fe20000000800 */
[----:B------:R-:W-:Y:S01]  /*8a20*/  ISETP.NE.AND.EX P1, PT, RZ, UR5, PT, P1 ;  /* 0x00000005ff007c0c */ /* 0x000fe2000bf25310 */
[----:B------:R-:W-:Y:S02]  /*8a30*/  IMAD.MOV.U32 R4, RZ, RZ, R2 ;  /* 0x000000ffff047224 */ /* 0x000fe400078e0002 */
[----:B------:R-:W-:Y:S01]  /*8a40*/  IMAD.MOV.U32 R5, RZ, RZ, R3 ;  /* 0x000000ffff057224 */ /* 0x000fe200078e0003 */
[----:B0-----:R-:W-:-:S09]  /*8a50*/  I2FP.F32.U32 R20, R18 ;  /* 0x0000001200147245 */ /* 0x001fd20000201000 */
[----:B------:R-:W-:Y:S05]  /*8a60*/  @!P1 BRA `(.L_x_184) ;  /* 0x0000000000289947 */ /* 0x000fea0003800000 */
[----:B------:R-:W-:Y:S02]  /*8a70*/  ULDC UR6, c[0x0][0x634] ;  /* 0x00018d0000067ab9 */ /* 0x000fe40000000800 */
[----:B------:R-:W-:-:S05]  /*8a80*/  IADD3 R5, P1, R2, UR6, RZ ;  /* 0x0000000602057c10 */ /* 0x000fca000ff3e0ff */
[----:B------:R-:W-:-:S04]  /*8a90*/  IMAD.X R21, RZ, RZ, R3, P1 ;  /* 0x000000ffff157224 */ /* 0x000fc800008e0603 */
[----:B------:R-:W-:-:S04]  /*8aa0*/  IMAD.WIDE.U32 R10, R21, UR4, RZ ;  /* 0x00000004150a7c25 */ /* 0x000fc8000f8e00ff */
[----:B------:R-:W-:-:S04]  /*8ab0*/  IMAD.WIDE.U32 R10, P1, R5, UR5, R10 ;  /* 0x00000005050a7c25 */ /* 0x000fc8000f82000a */
[----:B------:R-:W-:-:S04]  /*8ac0*/  IMAD.WIDE.U32 R4, R5, UR4, RZ ;  /* 0x0000000405047c25 */ /* 0x000fc8000f8e00ff */
[----:B------:R-:W-:Y:S01]  /*8ad0*/  IMAD.MOV.U32 R4, RZ, RZ, R11 ;  /* 0x000000ffff047224 */ /* 0x000fe200078e000b */
[----:B------:R-:W-:Y:S01]  /*8ae0*/  IADD3 RZ, P4, R5, R10, RZ ;  /* 0x0000000a05ff7210 */ /* 0x000fe20007f9e0ff */
[----:B------:R-:W-:-:S04]  /*8af0*/  IMAD.X R5, RZ, RZ, RZ, P1 ;  /* 0x000000ffff057224 */ /* 0x000fc800008e06ff */
[----:B------:R-:W-:-:S08]  /*8b00*/  IMAD.WIDE.U32.X R4, R21, UR5, R4, P4 ;  /* 0x0000000515047c25 */ /* 0x000fd0000a0e0404 */
.L_x_184:
[----:B------:R-:W-:Y:S01]  /*8b10*/  FMUL R20, R20, UR8 ;  /* 0x0000000814147c20 */ /* 0x000fe20008400000 */
[--C-:B------:R-:W-:Y:S01]  /*8b20*/  SHF.R.U64 R16, R4, UR7, R5.reuse ;  /* 0x0000000704107c19 */ /* 0x100fe20008001205 */
[----:B------:R-:W-:Y:S01]  /*8b30*/  ULDC.64 UR4, c[0x0][0x620] ;  /* 0x0001880000047ab9 */ /* 0x000fe20000000a00 */
[----:B------:R-:W-:Y:S01]  /*8b40*/  SHF.R.U32.HI R4, RZ, UR7, R5 ;  /* 0x00000007ff047c19 */ /* 0x000fe20008011605 */
[----:B------:R-:W-:Y:S01]  /*8b50*/  ULDC.64 UR6, c[0x0][0x640] ;  /* 0x0001900000067ab9 */ /* 0x000fe20000000a00 */
[----:B------:R-:W-:Y:S01]  /*8b60*/  IADD3 R5, P1, RZ, -R16, RZ ;  /* 0x80000010ff057210 */ /* 0x000fe20007f3e0ff */
[----:B------:R-:W0:Y:S01]  /*8b70*/  F2I.U32.TRUNC.NTZ R20, R20 ;  /* 0x0000001400147305 */ /* 0x000e22000020f000 */
[----:B------:R-:W3:Y:S03]  /*8b80*/  LDC R21, c[0x0][0x148] ;  /* 0x00005200ff157b82 */ /* 0x000ee60000000800 */
[----:B------:R-:W-:Y:S01]  /*8b90*/  IMAD.X R4, RZ, RZ, ~R4, P1 ;  /* 0x000000ffff047224 */ /* 0x000fe200008e0e04 */
[----:B------:R-:W-:-:S03]  /*8ba0*/  ISETP.NE.U32.AND P1, PT, RZ, UR6, PT ;  /* 0x00000006ff007c0c */ /* 0x000fc6000bf25070 */
[----:B------:R-:W-:Y:S01]  /*8bb0*/  IMAD R4, R4, UR4, RZ ;  /* 0x0000000404047c24 */ /* 0x000fe2000f8e02ff */
[----:B------:R-:W-:-:S03]  /*8bc0*/  ISETP.NE.AND.EX P1, PT, RZ, UR7, PT, P1 ;  /* 0x00000007ff007c0c */ /* 0x000fc6000bf25310 */
[C---:B------:R-:W-:Y:S01]  /*8bd0*/  IMAD R11, R5.reuse, UR5, R4 ;  /* 0x00000005050b7c24 */ /* 0x040fe2000f8e0204 */
[----:B------:R-:W-:Y:S01]  /*8be0*/  ULDC UR5, c[0x0][0x154] ;  /* 0x0000550000057ab9 */ /* 0x000fe20000000800 */
[----:B------:R-:W-:Y:S01]  /*8bf0*/  IMAD.WIDE.U32 R4, R5, UR4, R2 ;  /* 0x0000000405047c25 */ /* 0x000fe2000f8e0002 */
[----:B------:R-:W-:-:S03]  /*8c00*/  ULDC UR4, c[0x0][0x618] ;  /* 0x0001860000047ab9 */ /* 0x000fc60000000800 */
[----:B0-----:R-:W-:Y:S02]  /*8c10*/  IMAD.MOV R10, RZ, RZ, -R20 ;  /* 0x000000ffff0a7224 */ /* 0x001fe400078e0a14 */
[----:B------:R-:W-:Y:S02]  /*8c20*/  IMAD.IADD R5, R5, 0x1, R11 ;  /* 0x0000000105057824 */ /* 0x000fe400078e020b */
[----:B-1----:R-:W-:Y:S01]  /*8c30*/  IMAD R18, R19, R10, R18 ;  /* 0x0000000a13127224 */ /* 0x002fe200078e0212 */
[----:B--2---:R-:W-:Y:S02]  /*8c40*/  I2FP.F32.U32 R10, R6 ;  /* 0x00000006000a7245 */ /* 0x004fe40000201000 */
[--C-:B------:R-:W-:Y:S02]  /*8c50*/  SHF.R.U64 R19, R4, UR4, R5.reuse ;  /* 0x0000000404137c19 */ /* 0x100fe40008001205 */
[----:B------:R-:W-:Y:S01]  /*8c60*/  SHF.R.U32.HI R4, RZ, UR4, R5 ;  /* 0x00000004ff047c19 */ /* 0x000fe20008011605 */
[----:B------:R-:W-:Y:S01]  /*8c70*/  FMUL R10, R10, UR5 ;  /* 0x000000050a0a7c20 */ /* 0x000fe20008400000 */
[----:B------:R-:W-:-:S02]  /*8c80*/  ULDC UR4, c[0x0][0x608] ;  /* 0x0001820000047ab9 */ /* 0x000fc40000000800 */
[--C-:B------:R-:W-:Y:S01]  /*8c90*/  SHF.R.U64 R22, R19, UR4, R4.reuse ;  /* 0x0000000413167c19 */ /* 0x100fe20008001204 */
[----:B------:R0:W1:Y:S01]  /*8ca0*/  F2I.U32.TRUNC.NTZ R24, R10 ;  /* 0x0000000a00187305 */ /* 0x000062000020f000 */
[----:B------:R-:W-:Y:S01]  /*8cb0*/  SHF.R.U32.HI R5, RZ, UR4, R4 ;  /* 0x00000004ff057c19 */ /* 0x000fe20008011604 */
[----:B------:R-:W-:-:S03]  /*8cc0*/  ULDC UR4, c[0x0][0x658] ;  /* 0x0001960000047ab9 */ /* 0x000fc60000000800 */
[--C-:B------:R-:W-:Y:S02]  /*8cd0*/  SHF.R.U64 R20, R22, UR4, R5.reuse ;  /* 0x0000000416147c19 */ /* 0x100fe40008001205 */
[----:B------:R-:W-:-:S03]  /*8ce0*/  SHF.R.U32.HI R23, RZ, UR4, R5 ;  /* 0x00000004ff177c19 */ /* 0x000fc60008011605 */
[----:B------:R-:W-:Y:S02]  /*8cf0*/  IMAD.MOV.U32 R4, RZ, RZ, R20 ;  /* 0x000000ffff047224 */ /* 0x000fe400078e0014 */
[----:B------:R-:W-:Y:S01]  /*8d00*/  IMAD.MOV.U32 R5, RZ, RZ, R23 ;  /* 0x000000ffff057224 */ /* 0x000fe200078e0017 */
[----:B0-----:R-:W-:Y:S06]  /*8d10*/  @!P1 BRA `(.L_x_185) ;  /* 0x0000000000289947 */ /* 0x001fec0003800000 */
        /* <DEDUP_REMOVED lines=10> */
.L_x_185:
[----:B------:R-:W-:Y:S01]  /*8dc0*/  ULDC UR4, c[0x0][0x648] ;  /* 0x0001920000047ab9 */ /* 0x000fe20000000800 */
[----:B------:R-:W-:Y:S01]  /*8dd0*/  LOP3.LUT R22, R22, UR17, RZ, 0xc0, !PT ;  /* 0x0000001116167c12 */ /* 0x000fe2000f8ec0ff */
[----:B-1----:R-:W-:Y:S01]  /*8de0*/  IMAD.MOV R24, RZ, RZ, -R24 ;  /* 0x000000ffff187224 */ /* 0x002fe200078e0a18 */
[----:B------:R-:W-:Y:S01]  /*8df0*/  SHF.R.U64 R5, R4, UR4, R5 ;  /* 0x0000000404057c19 */ /* 0x000fe20008001205 */
[----:B------:R-:W-:Y:S01]  /*8e00*/  ULDC UR4, c[0x0][0x638] ;  /* 0x00018e0000047ab9 */ /* 0x000fe20000000800 */
[----:B------:R-:W-:Y:S01]  /*8e10*/  LOP3.LUT R19, R19, UR16, RZ, 0xc0, !PT ;  /* 0x0000001013137c12 */ /* 0x000fe2000f8ec0ff */
[----:B---3--:R-:W-:Y:S01]  /*8e20*/  @P3 IMAD R18, R21, R24, R6 ;  /* 0x0000001815123224 */ /* 0x008fe200078e0206 */
[----:B------:R-:W-:Y:S01]  /*8e30*/  ULDC UR5, c[0x0][0x610] ;  /* 0x0001840000057ab9 */ /* 0x000fe20000000800 */
[----:B------:R-:W-:Y:S02]  /*8e40*/  IMAD.MOV R11, RZ, RZ, -R5 ;  /* 0x000000ffff0b7224 */ /* 0x000fe400078e0a05 */
[----:B------:R-:W-:-:S02]  /*8e50*/  IMAD R5, R5, UR18, R22 ;  /* 0x0000001205057c24 */ /* 0x000fc4000f8e0216 */
[----:B------:R-:W-:Y:S01]  /*8e60*/  IMAD R20, R11, UR4, R20 ;  /* 0x000000040b147c24 */ /* 0x000fe2000f8e0214 */
[----:B------:R-:W-:Y:S01]  /*8e70*/  ULDC UR4, c[0x0][0x600] ;  /* 0x0001800000047ab9 */ /* 0x000fe20000000800 */
[----:B------:R-:W-:Y:S02]  /*8e80*/  IMAD R18, R5, UR5, R18 ;  /* 0x0000000505127c24 */ /* 0x000fe4000f8e0212 */
[----:B------:R-:W-:Y:S02]  /*8e90*/  IMAD R11, R20, UR4, R19 ;  /* 0x00000004140b7c24 */ /* 0x000fe4000f8e0213 */
[----:B------:R-:W-:Y:S02]  /*8ea0*/  IMAD.MOV.U32 R10, RZ, RZ, 0x1 ;  /* 0x00000001ff0a7424 */ /* 0x000fe400078e00ff */
[----:B------:R-:W-:Y:S01]  /*8eb0*/  IMAD.MOV.U32 R4, RZ, RZ, R16 ;  /* 0x000000ffff047224 */ /* 0x000fe200078e0010 */
[----:B------:R-:W-:Y:S02]  /*8ec0*/  SEL R5, R11, R18, !P3 ;  /* 0x000000120b057207 */ /* 0x000fe40005800000 */
[----:B------:R-:W-:-:S07]  /*8ed0*/  SEL R6, R18, R11, !P3 ;  /* 0x0000000b12067207 */ /* 0x000fce0005800000 */
.L_x_183:
[----:B------:R-:W-:Y:S05]  /*8ee0*/  BSYNC B1 ;  /* 0x0000000000017941 */ /* 0x000fea0003800000 */
.L_x_182:
[----:B------:R-:W-:-:S13]  /*8ef0*/  LOP3.LUT P1, RZ, R10, 0xff, RZ, 0xc0, !PT ;  /* 0x000000ff0aff7812 */ /* 0x000fda000782c0ff */
[----:B------:R-:W-:Y:S05]  /*8f00*/  @P1 BRA `(.L_x_186) ;  /* 0xfffffff400341947 */ /* 0x000fea000383ffff */
[----:B------:R-:W-:Y:S05]  /*8f10*/  BSYNC B0 ;  /* 0x0000000000007941 */ /* 0x000fea0003800000 */
.L_x_174:
[----:B------:R-:W-:-:S03]  /*8f20*/  UMOV UR4, 0xffffffff ;  /* 0xffffffff00047882 */ /* 0x000fc60000000000 */
[----:B------:R-:W-:Y:S05]  /*8f30*/  BRA.DIV UR4, `(.L_x_187) ;  /* 0x0000000604707947 */ /* 0x000fea000b800000 */
[----:B------:R-:W-:-:S13]  /*8f40*/  ELECT P0, URZ, PT ;  /* 0x00000000003f782f */ /* 0x000fda0003800000 */
.L_x_204:
[----:B------:R-:W-:Y:S04]  /*8f50*/  BSSY B0, `(.L_x_188) ;  /* 0x0000034000007945 */ /* 0x000fe80003800000 */
[----:B------:R-:W-:Y:S05]  /*8f60*/  @!P0 BRA `(.L_x_189) ;  /* 0x0000000000c88947 */ /* 0x000fea0003800000 */
[----:B------:R-:W-:-:S04]  /*8f70*/  LOP3.LUT R7, R7, 0x2, RZ, 0xfc, !PT ;  /* 0x0000000207077812 */ /* 0x000fc800078efcff */
[----:B------:R-:W-:-:S13]  /*8f80*/  ISETP.NE.AND P0, PT, R7, 0x3, PT ;  /* 0x000000030700780c */ /* 0x000fda0003f05270 */
[----:B------:R-:W-:Y:S05]  /*8f90*/  @!P0 BRA `(.L_x_190) ;  /* 0x0000000000048947 */ /* 0x000fea0003800000 */
[----:B------:R-:W-:Y:S01]  /*8fa0*/  BPT.TRAP 0x1 ;  /* 0x000000040000795c */ /* 0x000fe20000300000 */
.L_x_190:
[----:B------:R-:W0:Y:S01]  /*8fb0*/  S2R R3, SR_CgaCtaId ;  /* 0x0000000000037919 */ /* 0x000e220000008800 */
[----:B------:R-:W-:Y:S02]  /*8fc0*/  MOV R0, 0x400 ;  /* 0x0000040000007802 */ /* 0x000fe40000000f00 */
[----:B------:R-:W-:Y:S02]  /*8fd0*/  SHF.L.U32 R2, R12, 0x1f, RZ ;  /* 0x0000001f0c027819 */ /* 0x000fe400000006ff */
[----:B0-----:R-:W-:-:S05]  /*8fe0*/  LEA R0, R3, R0, 0x18 ;  /* 0x0000000003007211 */ /* 0x001fca00078ec0ff */
[----:B------:R-:W-:-:S04]  /*8ff0*/  VIADD R0, R0, 0x28 ;  /* 0x0000002800007836 */ /* 0x000fc80000000000 */
[C---:B------:R-:W-:Y:S02]  /*9000*/  IMAD R5, R13.reuse, 0x8, R0 ;  /* 0x000000080d057824 */ /* 0x040fe400078e0200 */
[----:B------:R-:W-:Y:S02]  /*9010*/  VIADD R13, R13, 0x1 ;  /* 0x000000010d0d7836 */ /* 0x000fe40000000000 */
[----:B------:R-:W0:Y:S03]  /*9020*/  SYNCS.PHASECHK.TRANS64.TRYWAIT P0, [R5+URZ], R2 ;  /* 0x00000002050075a7 */ /* 0x000e26000800017f */
[----:B------:R-:W-:-:S04]  /*9030*/  ISETP.NE.AND P1, PT, R13, 0x5, PT ;  /* 0x000000050d00780c */ /* 0x000fc80003f25270 */
[----:B------:R-:W-:Y:S02]  /*9040*/  SEL R3, RZ, 0x1, P1 ;  /* 0x00000001ff037807 */ /* 0x000fe40000800000 */
[----:B------:R-:W-:Y:S02]  /*9050*/  SEL R13, R13, RZ, P1 ;  /* 0x000000ff0d0d7207 */ /* 0x000fe40000800000 */
[----:B------:R-:W-:-:S03]  /*9060*/  LOP3.LUT R12, R12, R3, RZ, 0x3c, !PT ;  /* 0x000000030c0c7212 */ /* 0x000fc600078e3cff */
[----:B------:R-:W-:Y:S01]  /*9070*/  IMAD R7, R13, 0x8, R0 ;  /* 0x000000080d077824 */ /* 0x000fe200078e0200 */
[----:B------:R-:W-:Y:S01]  /*9080*/  SHF.L.U32 R4, R12, 0x1f, RZ ;  /* 0x0000001f0c047819 */ /* 0x000fe200000006ff */
[----:B0-----:R-:W-:Y:S06]  /*9090*/  @!P0 BRA `(.L_x_191) ;  /* 0x00000004003c8947 */ /* 0x001fec0003800000 */
.L_x_205:
[----:B------:R-:W1:Y:S01]  /*90a0*/  SYNCS.PHASECHK.TRANS64.TRYWAIT P0, [R7+URZ], R4 ;  /* 0x00000004070075a7 */ /* 0x000e62000800017f */
[----:B0-----:R-:W-:-:S05]  /*90b0*/  VIADD R2, R13, 0x1 ;  /* 0x000000010d027836 */ /* 0x001fca0000000000 */
[----:B------:R-:W-:-:S04]  /*90c0*/  ISETP.NE.AND P1, PT, R2, 0x5, PT ;  /* 0x000000050200780c */ /* 0x000fc80003f25270 */
[----:B------:R-:W-:Y:S02]  /*90d0*/  SEL R3, RZ, 0x1, P1 ;  /* 0x00000001ff037807 */ /* 0x000fe40000800000 */
[----:B------:R-:W-:Y:S02]  /*90e0*/  SEL R9, R2, RZ, P1 ;  /* 0x000000ff02097207 */ /* 0x000fe40000800000 */
[----:B------:R-:W-:-:S03]  /*90f0*/  LOP3.LUT R12, R12, R3, RZ, 0x3c, !PT ;  /* 0x000000030c0c7212 */ /* 0x000fc600078e3cff */
[----:B------:R-:W-:Y:S01]  /*9100*/  IMAD R8, R9, 0x8, R0 ;  /* 0x0000000809087824 */ /* 0x000fe200078e0200 */
[----:B------:R-:W-:Y:S01]  /*9110*/  SHF.L.U32 R5, R12, 0x1f, RZ ;  /* 0x0000001f0c057819 */ /* 0x000fe200000006ff */
[----:B-1----:R-:W-:Y:S06]  /*9120*/  @!P0 BRA `(.L_x_192) ;  /* 0x00000004002c8947 */ /* 0x002fec0003800000 */
.L_x_206:
[----:B------:R-:W1:Y:S01]  /*9130*/  SYNCS.PHASECHK.TRANS64.TRYWAIT P0, [R8+URZ], R5 ;  /* 0x00000005080075a7 */ /* 0x000e62000800017f */
[----:B------:R-:W-:-:S05]  /*9140*/  VIADD R2, R9, 0x1 ;  /* 0x0000000109027836 */ /* 0x000fca0000000000 */
[----:B------:R-:W-:-:S04]  /*9150*/  ISETP.NE.AND P1, PT, R2, 0x5, PT ;  /* 0x000000050200780c */ /* 0x000fc80003f25270 */
[----:B------:R-:W-:Y:S02]  /*9160*/  SEL R3, RZ, 0x1, P1 ;  /* 0x00000001ff037807 */ /* 0x000fe40000800000 */
[----:B0-----:R-:W-:Y:S02]  /*9170*/  SEL R7, R2, RZ, P1 ;  /* 0x000000ff02077207 */ /* 0x001fe40000800000 */
[----:B------:R-:W-:-:S03]  /*9180*/  LOP3.LUT R9, R12, R3, RZ, 0x3c, !PT ;  /* 0x000000030c097212 */ /* 0x000fc600078e3cff */
[----:B------:R-:W-:Y:S01]  /*9190*/  IMAD R11, R7, 0x8, R0 ;  /* 0x00000008070b7824 */ /* 0x000fe200078e0200 */
[----:B------:R-:W-:Y:S01]  /*91a0*/  SHF.L.U32 R6, R9, 0x1f, RZ ;  /* 0x0000001f09067819 */ /* 0x000fe200000006ff */
[----:B-1----:R-:W-:Y:S06]  /*91b0*/  @!P0 BRA `(.L_x_193) ;  /* 0x00000004001c8947 */ /* 0x002fec0003800000 */
.L_x_207:
[----:B------:R-:W1:Y:S01]  /*91c0*/  SYNCS.PHASECHK.TRANS64.TRYWAIT P0, [R11+URZ], R6 ;  /* 0x000000060b0075a7 */ /* 0x000e62000800017f */
[----:B------:R-:W-:-:S05]  /*91d0*/  VIADD R2, R7, 0x1 ;  /* 0x0000000107027836 */ /* 0x000fca0000000000 */
[----:B------:R-:W-:-:S04]  /*91e0*/  ISETP.NE.AND P1, PT, R2, 0x5, PT ;  /* 0x000000050200780c */ /* 0x000fc80003f25270 */
[----:B------:R-:W-:Y:S02]  /*91f0*/  SEL R4, RZ, 0x1, P1 ;  /* 0x00000001ff047807 */ /* 0x000fe40000800000 */
[----:B------:R-:W-:Y:S02]  /*9200*/  SEL R3, R2, RZ, P1 ;  /* 0x000000ff02037207 */ /* 0x000fe40000800000 */
[----:B------:R-:W-:Y:S01]  /*9210*/  LOP3.LUT R4, R9, R4, RZ, 0x3c, !PT ;  /* 0x0000000409047212 */ /* 0x000fe200078e3cff */
[----:B-1----:R-:W-:Y:S06]  /*9220*/  @!P0 BRA `(.L_x_194) ;  /* 0x0000000400148947 */ /* 0x002fec0003800000 */
.L_x_208:
[----:B------:R-:W-:Y:S01]  /*9230*/  IMAD R3, R3, 0x8, R0 ;  /* 0x0000000803037824 */ /* 0x000fe200078e0200 */
[----:B------:R-:W-:-:S07]  /*9240*/  SHF.L.U32 R0, R4, 0x1f, RZ ;  /* 0x0000001f04007819 */ /* 0x000fce00000006ff */
.L_x_195:
[----:B--2---:R2:W3:Y:S02]  /*9250*/  SYNCS.PHASECHK.TRANS64.TRYWAIT P0, [R3+URZ], R0 ;  /* 0x00000000030075a7 */ /* 0x0044e4000800017f */
[----:B---3--:R-:W-:Y:S05]  /*9260*/  @!P0 NANOSLEEP.SYNCS 0x989680 ;  /* 0x009896800000895d */ /* 0x008fea0003900000 */
[----:B------:R-:W3:Y:S02]  /*9270*/  @!P0 SYNCS.PHASECHK.TRANS64 P0, [R3+URZ], R0 ;  /* 0x00000000030085a7 */ /* 0x000ee4000800007f */
[----:B---3--:R-:W-:Y:S05]  /*9280*/  @!P0 BRA `(.L_x_195) ;  /* 0xfffffffc00f08947 */ /* 0x008fea000383ffff */
.L_x_189:
[----:B------:R-:W-:Y:S05]  /*9290*/  BSYNC B0 ;  /* 0x0000000000007941 */ /* 0x000fea0003800000 */
.L_x_188:
[----:B------:R-:W-:Y:S05]  /*92a0*/  EXIT ;  /* 0x000000000000794d */ /* 0x000fea0003800000 */
.L_x_19:
[----:B0-----:R-:W-:-:S04]  /*92b0*/  IMAD.U32 R18, RZ, RZ, UR11 ;  /* 0x0000000bff127e24 */ /* 0x001fc8000f8e00ff */
[----:B------:R0:W1:Y:S03]  /*92c0*/  SYNCS.PHASECHK.TRANS64.TRYWAIT P1, [R18+URZ+-0x8], R17 ;  /* 0xfffff811120075a7 */ /* 0x000066000802017f */
[----:B-1----:R-:W-:Y:S05]  /*92d0*/  @!P1 NANOSLEEP.SYNCS 0x989680 ;  /* 0x009896800000995d */ /* 0x002fea0003900000 */
[----:B------:R-:W1:Y:S02]  /*92e0*/  @!P1 SYNCS.PHASECHK.TRANS64 P1, [R18+URZ+-0x8], R17 ;  /* 0xfffff811120095a7 */ /* 0x000e64000802007f */
[----:B-1----:R-:W-:Y:S05]  /*92f0*/  @!P1 BRA `(.L_x_19) ;  /* 0xfffffffc00ec9947 */ /* 0x002fea000383ffff */
[----:B------:R-:W-:Y:S05]  /*9300*/  BRA `(.L_x_196) ;  /* 0xffffff8000c87947 */ /* 0x000fea000383ffff */
.L_x_24:
[----:B-1----:R-:W-:-:S04]  /*9310*/  IMAD.U32 R18, RZ, RZ, UR6 ;  /* 0x00000006ff127e24 */ /* 0x002fc8000f8e00ff */
[----:B------:R1:W4:Y:S03]  /*9320*/  SYNCS.PHASECHK.TRANS64.TRYWAIT P1, [R18+URZ], R17 ;  /* 0x00000011120075a7 */ /* 0x000326000802017f */
[----:B----4-:R-:W-:Y:S05]  /*9330*/  @!P1 NANOSLEEP.SYNCS 0x989680 ;  /* 0x009896800000995d */ /* 0x010fea0003900000 */
[----:B------:R-:W4:Y:S02]  /*9340*/  @!P1 SYNCS.PHASECHK.TRANS64 P1, [R18+URZ], R17 ;  /* 0x00000011120095a7 */ /* 0x000f24000802007f */
[----:B----4-:R-:W-:Y:S05]  /*9350*/  @!P1 BRA `(.L_x_24) ;  /* 0xfffffffc00ec9947 */ /* 0x010fea000383ffff */
[----:B------:R-:W-:Y:S05]  /*9360*/  BRA `(.L_x_23) ;  /* 0xffffff8400f47947 */ /* 0x000fea000383ffff */
.L_x_30:
[----:B-1----:R-:W-:-:S04]  /*9370*/  IMAD.U32 R21, RZ, RZ, UR16 ;  /* 0x00000010ff157e24 */ /* 0x002fc8000f8e00ff */
[----:B------:R1:W4:Y:S03]  /*9380*/  SYNCS.PHASECHK.TRANS64.TRYWAIT P1, [R21+URZ], R20 ;  /* 0x00000014150075a7 */ /* 0x000326000802017f */
[----:B----4-:R-:W-:Y:S05]  /*9390*/  @!P1 NANOSLEEP.SYNCS 0x989680 ;  /* 0x009896800000995d */ /* 0x010fea0003900000 */
[----:B------:R-:W4:Y:S02]  /*93a0*/  @!P1 SYNCS.PHASECHK.TRANS64 P1, [R21+URZ], R20 ;  /* 0x00000014150095a7 */ /* 0x000f24000802007f */
[----:B----4-:R-:W-:Y:S05]  /*93b0*/  @!P1 BRA `(.L_x_30) ;  /* 0xfffffffc00ec9947 */ /* 0x010fea000383ffff */
[----:B------:R-:W-:Y:S05]  /*93c0*/  BRA `(.L_x_29) ;  /* 0xffffff90005c7947 */ /* 0x000fea000383ffff */
.L_x_38:
[----:B01--4-:R-:W-:-:S04]  /*93d0*/  IMAD.U32 R19, RZ, RZ, UR11 ;  /* 0x0000000bff137e24 */ /* 0x013fc8000f8e00ff */
[----:B------:R0:W1:Y:S03]  /*93e0*/  SYNCS.PHASECHK.TRANS64.TRYWAIT P1, [R19+URZ+0x8], R18 ;  /* 0x00000812130075a7 */ /* 0x000066000802017f */
[----:B-1----:R-:W-:Y:S05]  /*93f0*/  @!P1 NANOSLEEP.SYNCS 0x989680 ;  /* 0x009896800000995d */ /* 0x002fea0003900000 */
[----:B------:R-:W1:Y:S02]  /*9400*/  @!P1 SYNCS.PHASECHK.TRANS64 P1, [R19+URZ+0x8], R18 ;  /* 0x00000812130095a7 */ /* 0x000e64000802007f */
[----:B-1----:R-:W-:Y:S05]  /*9410*/  @!P1 BRA `(.L_x_38) ;  /* 0xfffffffc00ec9947 */ /* 0x002fea000383ffff */
[----:B------:R-:W-:Y:S05]  /*9420*/  BRA `(.L_x_197) ;  /* 0xffffff9c00f07947 */ /* 0x000fea000383ffff */
.L_x_175:
[----:B------:R-:W-:Y:S01]  /*9430*/  BSSY B1, `(.L_x_198) ;  /* 0x0000006000017945 */ /* 0x000fe20003800000 */
[----:B------:R-:W-:-:S07]  /*9440*/  IMAD.MOV.U32 R10, RZ, RZ, -0x1 ;  /* 0xffffffffff0a7424 */ /* 0x000fce00078e00ff */
[----:B------:R-:W-:Y:S05]  /*9450*/  WARPSYNC.COLLECTIVE R10, `(.L_x_199) ;  /* 0x000000000a0c7348 */ /* 0x000fea0003c00000 */
[----:B------:R-:W-:Y:S02]  /*9460*/  ELECT P1, UR62, PT ;  /* 0x00000000003e782f */ /* 0x000fe40003820000 */
[----:B------:R-:W-:Y:S01]  /*9470*/  MOV R10, UR62 ;  /* 0x0000003e000a7c02 */ /* 0x000fe20008000f00 */
[----:B------:R-:W-:Y:S10]  /*9480*/  ENDCOLLECTIVE ;  /* 0x000000000000791b */ /* 0x000ff40003800000 */
.L_x_199:
[----:B------:R-:W-:Y:S05]  /*9490*/  BSYNC B1 ;  /* 0x0000000000017941 */ /* 0x000fea0003800000 */
.L_x_198:
[----:B------:R-:W-:Y:S05]  /*94a0*/  BRA `(.L_x_200) ;  /* 0xffffffec00d87947 */ /* 0x000fea000383ffff */
.L_x_178:
[----:B0-----:R0:W1:Y:S02]  /*94b0*/  SYNCS.PHASECHK.TRANS64.TRYWAIT P1, [R19+URZ+0x28], R10 ;  /* 0x0000280a130075a7 */ /* 0x001064000802017f */
[----:B-1----:R-:W-:Y:S05]  /*94c0*/  @!P1 NANOSLEEP.SYNCS 0x989680 ;  /* 0x009896800000995d */ /* 0x002fea0003900000 */
[----:B------:R-:W1:Y:S02]  /*94d0*/  @!P1 SYNCS.PHASECHK.TRANS64 P1, [R19+URZ+0x28], R10 ;  /* 0x0000280a130095a7 */ /* 0x000e64000802007f */
[----:B-1----:R-:W-:Y:S05]  /*94e0*/  @!P1 BRA `(.L_x_178) ;  /* 0xfffffffc00f09947 */ /* 0x002fea000383ffff */
[----:B------:R-:W-:Y:S05]  /*94f0*/  BRA `(.L_x_201) ;  /* 0xfffffff000147947 */ /* 0x000fea000383ffff */
.L_x_187:
[----:B------:R-:W-:Y:S01]  /*9500*/  BSSY B0, `(.L_x_202) ;  /* 0x0000006000007945 */ /* 0x000fe20003800000 */
[----:B------:R-:W-:-:S07]  /*9510*/  IMAD.MOV.U32 R10, RZ, RZ, -0x1 ;  /* 0xffffffffff0a7424 */ /* 0x000fce00078e00ff */
[----:B------:R-:W-:Y:S05]  /*9520*/  WARPSYNC.COLLECTIVE R10, `(.L_x_203) ;  /* 0x000000000a0c7348 */ /* 0x000fea0003c00000 */
[----:B------:R-:W-:Y:S02]  /*9530*/  ELECT P1, UR62, PT ;  /* 0x00000000003e782f */ /* 0x000fe40003820000 */
[----:B------:R-:W-:Y:S01]  /*9540*/  MOV R10, UR62 ;  /* 0x0000003e000a7c02 */ /* 0x000fe20008000f00 */
[----:B------:R-:W-:Y:S10]  /*9550*/  ENDCOLLECTIVE ;  /* 0x000000000000791b */ /* 0x000ff40003800000 */
.L_x_203:
[----:B------:R-:W-:Y:S05]  /*9560*/  BSYNC B0 ;  /* 0x0000000000007941 */ /* 0x000fea0003800000 */
.L_x_202:
[----:B------:R-:W-:Y:S01]  /*9570*/  PLOP3.LUT P0, PT, P1, PT, PT, 0x80, 0x0 ;  /* 0x000000000000781c */ /* 0x000fe20000f0f070 */
[----:B------:R-:W-:-:S12]  /*9580*/  BRA `(.L_x_204) ;  /* 0xfffffff800707947 */ /* 0x000fd8000383ffff */
.L_x_191:
[----:B0-----:R0:W1:Y:S02]  /*9590*/  SYNCS.PHASECHK.TRANS64.TRYWAIT P0, [R5+URZ], R2 ;  /* 0x00000002050075a7 */ /* 0x001064000800017f */
[----:B-1----:R-:W-:Y:S05]  /*95a0*/  @!P0 NANOSLEEP.SYNCS 0x989680 ;  /* 0x009896800000895d */ /* 0x002fea0003900000 */
[----:B------:R-:W1:Y:S02]  /*95b0*/  @!P0 SYNCS.PHASECHK.TRANS64 P0, [R5+URZ], R2 ;  /* 0x00000002050085a7 */ /* 0x000e64000800007f */
[----:B-1----:R-:W-:Y:S05]  /*95c0*/  @!P0 BRA `(.L_x_191) ;  /* 0xfffffffc00f08947 */ /* 0x002fea000383ffff */
[----:B------:R-:W-:Y:S05]  /*95d0*/  BRA `(.L_x_205) ;  /* 0xfffffff800b07947 */ /* 0x000fea000383ffff */
.L_x_192:
[----:B0-----:R0:W1:Y:S02]  /*95e0*/  SYNCS.PHASECHK.TRANS64.TRYWAIT P0, [R7+URZ], R4 ;  /* 0x00000004070075a7 */ /* 0x001064000800017f */
[----:B-1----:R-:W-:Y:S05]  /*95f0*/  @!P0 NANOSLEEP.SYNCS 0x989680 ;  /* 0x009896800000895d */ /* 0x002fea0003900000 */
[----:B------:R-:W1:Y:S02]  /*9600*/  @!P0 SYNCS.PHASECHK.TRANS64 P0, [R7+URZ], R4 ;  /* 0x00000004070085a7 */ /* 0x000e64000800007f */
[----:B-1----:R-:W-:Y:S05]  /*9610*/  @!P0 BRA `(.L_x_192) ;  /* 0xfffffffc00f08947 */ /* 0x002fea000383ffff */
[----:B------:R-:W-:Y:S05]  /*9620*/  BRA `(.L_x_206) ;  /* 0xfffffff800c07947 */ /* 0x000fea000383ffff */
.L_x_193:
[----:B0-----:R0:W1:Y:S02]  /*9630*/  SYNCS.PHASECHK.TRANS64.TRYWAIT P0, [R8+URZ], R5 ;  /* 0x00000005080075a7 */ /* 0x001064000800017f */
[----:B-1----:R-:W-:Y:S05]  /*9640*/  @!P0 NANOSLEEP.SYNCS 0x989680 ;  /* 0x009896800000895d */ /* 0x002fea0003900000 */
[----:B------:R-:W1:Y:S02]  /*9650*/  @!P0 SYNCS.PHASECHK.TRANS64 P0, [R8+URZ], R5 ;  /* 0x00000005080085a7 */ /* 0x000e64000800007f */
[----:B-1----:R-:W-:Y:S05]  /*9660*/  @!P0 BRA `(.L_x_193) ;  /* 0xfffffffc00f08947 */ /* 0x002fea000383ffff */
[----:B------:R-:W-:Y:S05]  /*9670*/  BRA `(.L_x_207) ;  /* 0xfffffff800d07947 */ /* 0x000fea000383ffff */
.L_x_194:
[----:B-1----:R1:W2:Y:S02]  /*9680*/  SYNCS.PHASECHK.TRANS64.TRYWAIT P0, [R11+URZ], R6 ;  /* 0x000000060b0075a7 */ /* 0x0022a4000800017f */
[----:B--2---:R-:W-:Y:S05]  /*9690*/  @!P0 NANOSLEEP.SYNCS 0x989680 ;  /* 0x009896800000895d */ /* 0x004fea0003900000 */
[----:B------:R-:W2:Y:S02]  /*96a0*/  @!P0 SYNCS.PHASECHK.TRANS64 P0, [R11+URZ], R6 ;  /* 0x000000060b0085a7 */ /* 0x000ea4000800007f */
[----:B--2---:R-:W-:Y:S05]  /*96b0*/  @!P0 BRA `(.L_x_194) ;  /* 0xfffffffc00f08947 */ /* 0x004fea000383ffff */
[----:B------:R-:W-:Y:S05]  /*96c0*/  BRA `(.L_x_208) ;  /* 0xfffffff800d87947 */ /* 0x000fea000383ffff */
.L_x_209:
[----:B------:R-:W-:-:S00]  /*96d0*/  BRA `(.L_x_209) ;  /* 0xfffffffc00fc7947 */ /* 0x000fc0000383ffff */
[----:B------:R-:W-:-:S00]  /*96e0*/  NOP ;  /* 0x0000000000007918 */ /* 0x000fc00000000000 */
        /* <DEDUP_REMOVED lines=9> */
.L_x_210:


//--------------------- .nv.shared._ZN7cutlass13device_kernelINS_4gemm6kernel13GemmUniversalIN4cute5tupleIJiiiiEEENS1_10collective13CollectiveMmaINS1_37MainloopSm90TmaGmmaWarpSpecializedFP8ILi5ENS5_IJNS4_1CILi1EEENSA_ILi2EEESB_EEENS1_32KernelTmaWarpSpecializedPingpongEEENS5_IJNSA_ILi64EEENSA_ILi128EEESH_EEENS_12float_e5m2_tENS5_IJlSB_lEEESJ_SK_NS4_8TiledMMAINS4_8MMA_AtomIJNS4_4SM904GMMA31MMA_64x128x32_F32E5M2E5M2_SS_TNILNSO_7ScaleInE1ELSQ_1EEEEEENS4_6LayoutINS5_IJSB_SB_SB_EEENS5_IJNSA_ILi0EEESV_SV_EEEEENS5_IJNS4_10UnderscoreESY_SY_EEEEENS4_23SM90_TMA_LOAD_MULTICASTENS4_14ComposedLayoutINS4_7SwizzleILi3ELi4ELi3EEENS4_18smem_ptr_flag_bitsILi8EEENST_INS5_IJNSA_ILi8EEESH_EEENS5_IJSH_SB_EEEEEEEvNS4_8identityENS4_13SM90_TMA_LOADES1B_vS1C_EENS_8epilogue10collective6detail29Sm90TmaWarpSpecializedAdapterINS1G_15DefaultEpilogueISJ_SK_SK_NS1F_6thread17LinearCombinationISJ_Li1EffLNS1K_9ScaleType4KindE0ELNS_15FloatRoundStyleE2ESJ_EENS1_15EpilogueDefaultEEEEEvvEEEEvNT_6ParamsE --------------------------
	.section	.nv.shared._ZN7cutlass13device_kernelINS_4gemm6kernel13GemmUniversalIN4cute5tupleIJiiiiEEENS1_10collective13CollectiveMmaINS1_37MainloopSm90TmaGmmaWarpSpecializedFP8ILi5ENS5_IJNS4_1CILi1EEENSA_ILi2EEESB_EEENS1_32KernelTmaWarpSpecializedPingpongEEENS5_IJNSA_ILi64EEENSA_ILi128EEESH_EEENS_12float_e5m2_tENS5_IJlSB_lEEESJ_SK_NS4_8TiledMMAINS4_8MMA_AtomIJNS4_4SM904GMMA31MMA_64x128x32_F32E5M2E5M2_SS_TNILNSO_7ScaleInE1ELSQ_1EEEEEENS4_6LayoutINS5_IJSB_SB_SB_EEENS5_IJNSA_ILi0EEESV_SV_EEEEENS5_IJNS4_10UnderscoreESY_SY_EEEEENS4_23SM90_TMA_LOAD_MULTICASTENS4_14ComposedLayoutINS4_7SwizzleILi3ELi4ELi3EEENS4_18smem_ptr_flag_bitsILi8EEENST_INS5_IJNSA_ILi8EEESH_EEENS5_IJSH_SB_EEEEEEEvNS4_8identityENS4_13SM90_TMA_LOADES1B_vS1C_EENS_8epilogue10collective6detail29Sm90TmaWarpSpecializedAdapterINS1G_15DefaultEpilogueISJ_SK_SK_NS1F_6thread17LinearCombinationISJ_Li1EffLNS1K_9ScaleType4KindE0ELNS_15FloatRoundStyleE2ESJ_EENS1_15EpilogueDefaultEEEEEvvEEEEvNT_6ParamsE,"aw",@nobits
	.sectionflags	@""
	.align	16
	.zero		1024


//--------------------- .nv.shared.reserved.0     --------------------------
	.section	.nv.shared.reserved.0,"aw",@nobits
	.weak		__nv_reservedSMEM_offset_0_alias
	.size		__nv_reservedSMEM_offset_0_alias, 0, 0
	.other		__nv_reservedSMEM_offset_0_alias,@"STO_CUDA_RESERVED_SHARED STV_DEFAULT"
__nv_reservedSMEM_offset_0_alias:
	.zero		0


//--------------------- .nv.global                --------------------------
	.section	.nv.global,"aw",@nobits
.nv.global:
	.type		_ZN39_INTERNAL_88368849_4_k_cu_b7770024_49274cute1_E,@object
	.size		_ZN39_INTERNAL_88368849_4_k_cu_b7770024_49274cute1_E,(_ZN39_INTERNAL_88368849_4_k_cu_b7770024_49274cuda3std3__45__cpo6cbeginE - _ZN39_INTERNAL_88368849_4_k_cu_b7770024_49274cute1_E)
_ZN39_INTERNAL_88368849_4_k_cu_b7770024_49274cute1_E:
	.zero		1
	.type		_ZN39_INTERNAL_88368849_4_k_cu_b7770024_49274cuda3std3__45__cpo6cbeginE,@object
	.size		_ZN39_INTERNAL_88368849_4_k_cu_b7770024_49274cuda3std3__45__cpo6cbeginE,(_ZN39_INTERNAL_88368849_4_k_cu_b7770024_49274cuda3std3__48in_placeE - _ZN39_INTERNAL_88368849_4_k_cu_b7770024_49274cuda3std3__45__cpo6cbeginE)
_ZN39_INTERNAL_88368849_4_k_cu_b7770024_49274cuda3std3__45__cpo6cbeginE:
	.zero		1
	.type		_ZN39_INTERNAL_88368849_4_k_cu_b7770024_49274cuda3std3__48in_placeE,@object
	.size		_ZN39_INTERNAL_88368849_4_k_cu_b7770024_49274cuda3std3__48in_placeE,(_ZN39_INTERNAL_88368849_4_k_cu_b7770024_49274cuda3std6ranges3__45__cpo9iter_moveE - _ZN39_INTERNAL_88368849_4_k_cu_b7770024_49274cuda3std3__48in_placeE)
_ZN39_INTERNAL_88368849_4_k_cu_b7770024_49274cuda3std3__48in_placeE:
	.zero		1
	.type		_ZN39_INTERNAL_88368849_4_k_cu_b7770024_49274cuda3std6ranges3__45__cpo9iter_moveE,@object
	.size		_ZN39_INTERNAL_88368849_4_k_cu_b7770024_49274cuda3std6ranges3__45__cpo9iter_moveE,(_ZN39_INTERNAL_88368849_4_k_cu_b7770024_49274cuda3std3__45__cpo5beginE - _ZN39_INTERNAL_88368849_4_k_cu_b7770024_49274cuda3std6ranges3__45__cpo9iter_moveE)
_ZN39_INTERNAL_88368849_4_k_cu_b7770024_49274cuda3std6ranges3__45__cpo9iter_moveE:
	.zero		1
	.type		_ZN39_INTERNAL_88368849_4_k_cu_b7770024_49274cuda3std3__45__cpo5beginE,@object
	.size		_ZN39_INTERNAL_88368849_4_k_cu_b7770024_49274cuda3std3__45__cpo5beginE,(_ZN39_INTERNAL_88368849_4_k_cu_b7770024_49274cuda3std3__441_GLOBAL__N__88368849_4_k_cu_b7770024_49276ignoreE - _ZN39_INTERNAL_88368849_4_k_cu_b7770024_49274cuda3std3__45__cpo5beginE)
_ZN39_INTERNAL_88368849_4_k_cu_b7770024_49274cuda3std3__45__cpo5beginE:
	.zero		1
	.type		_ZN39_INTERNAL_88368849_4_k_cu_b7770024_49274cuda3std3__441_GLOBAL__N__88368849_4_k_cu_b7770024_49276ignoreE,@object
	.size		_ZN39_INTERNAL_88368849_4_k_cu_b7770024_49274cuda3std3__441_GLOBAL__N__88368849_4_k_cu_b7770024_49276ignoreE,(_ZN39_INTERNAL_88368849_4_k_cu_b7770024_49274cute7productE - _ZN39_INTERNAL_88368849_4_k_cu_b7770024_49274cuda3std3__441_GLOBAL__N__88368849_4_k_cu_b7770024_49276ignoreE)
_ZN39_INTERNAL_88368849_4_k_cu_b7770024_49274cuda3std3__441_GLOBAL__N__88368849_4_k_cu_b7770024_49276ignoreE:
	.zero		1
	.type		_ZN39_INTERNAL_88368849_4_k_cu_b7770024_49274cute7productE,@object
	.size		_ZN39_INTERNAL_88368849_4_k_cu_b7770024_49274cute7productE,(_ZN39_INTERNAL_88368849_4_k_cu_b7770024_49274cuda3std3__45__cpo3endE - _ZN39_INTERNAL_88368849_4_k_cu_b7770024_49274cute7productE)
_ZN39_INTERNAL_88368849_4_k_cu_b7770024_49274cute7productE:
	.zero		1
	.type		_ZN39_INTERNAL_88368849_4_k_cu_b7770024_49274cuda3std3__45__cpo3endE,@object
	.size		_ZN39_INTERNAL_88368849_4_k_cu_b7770024_49274cuda3std3__45__cpo3endE,(_ZN39_INTERNAL_88368849_4_k_cu_b7770024_49274cuda3std3__419piecewise_constructE - _ZN39_INTERNAL_88368849_4_k_cu_b7770024_49274cuda3std3__45__cpo3endE)
_ZN39_INTERNAL_88368849_4_k_cu_b7770024_49274cuda3std3__45__cpo3endE:
	.zero		1
	.type		_ZN39_INTERNAL_88368849_4_k_cu_b7770024_49274cuda3std3__419piecewise_constructE,@object
	.size		_ZN39_INTERNAL_88368849_4_k_cu_b7770024_49274cuda3std3__419piecewise_constructE,(_ZN39_INTERNAL_88368849_4_k_cu_b7770024_49274cuda3std3__45__cpo4cendE - _ZN39_INTERNAL_88368849_4_k_cu_b7770024_49274cuda3std3__419piecewise_constructE)
_ZN39_INTERNAL_88368849_4_k_cu_b7770024_49274cuda3std3__419piecewise_constructE:
	.zero		1
	.type		_ZN39_INTERNAL_88368849_4_k_cu_b7770024_49274cuda3std3__45__cpo4cendE,@object
	.size		_ZN39_INTERNAL_88368849_4_k_cu_b7770024_49274cuda3std3__45__cpo4cendE,(_ZN39_INTERNAL_88368849_4_k_cu_b7770024_49274cuda3std6ranges3__45__cpo4swapE - _ZN39_INTERNAL_88368849_4_k_cu_b7770024_49274cuda3std3__45__cpo4cendE)
_ZN39_INTERNAL_88368849_4_k_cu_b7770024_49274cuda3std3__45__cpo4cendE:
	.zero		1
	.type		_ZN39_INTERNAL_88368849_4_k_cu_b7770024_49274cuda3std6ranges3__45__cpo4swapE,@object
	.size		_ZN39_INTERNAL_88368849_4_k_cu_b7770024_49274cuda3std6ranges3__45__cpo4swapE,(.L_7 - _ZN39_INTERNAL_88368849_4_k_cu_b7770024_49274cuda3std6ranges3__45__cpo4swapE)
_ZN39_INTERNAL_88368849_4_k_cu_b7770024_49274cuda3std6ranges3__45__cpo4swapE:
	.zero		1
.L_7:


//--------------------- .nv.constant0._ZN7cutlass13device_kernelINS_4gemm6kernel13GemmUniversalIN4cute5tupleIJiiiiEEENS1_10collective13CollectiveMmaINS1_37MainloopSm90TmaGmmaWarpSpecializedFP8ILi5ENS5_IJNS4_1CILi1EEENSA_ILi2EEESB_EEENS1_32KernelTmaWarpSpecializedPingpongEEENS5_IJNSA_ILi64EEENSA_ILi128EEESH_EEENS_12float_e5m2_tENS5_IJlSB_lEEESJ_SK_NS4_8TiledMMAINS4_8MMA_AtomIJNS4_4SM904GMMA31MMA_64x128x32_F32E5M2E5M2_SS_TNILNSO_7ScaleInE1ELSQ_1EEEEEENS4_6LayoutINS5_IJSB_SB_SB_EEENS5_IJNSA_ILi0EEESV_SV_EEEEENS5_IJNS4_10UnderscoreESY_SY_EEEEENS4_23SM90_TMA_LOAD_MULTICASTENS4_14ComposedLayoutINS4_7SwizzleILi3ELi4ELi3EEENS4_18smem_ptr_flag_bitsILi8EEENST_INS5_IJNSA_ILi8EEESH_EEENS5_IJSH_SB_EEEEEEEvNS4_8identityENS4_13SM90_TMA_LOADES1B_vS1C_EENS_8epilogue10collective6detail29Sm90TmaWarpSpecializedAdapterINS1G_15DefaultEpilogueISJ_SK_SK_NS1F_6thread17LinearCombinationISJ_Li1EffLNS1K_9ScaleType4KindE0ELNS_15FloatRoundStyleE2ESJ_EENS1_15EpilogueDefaultEEEEEvvEEEEvNT_6ParamsE --------------------------
	.section	.nv.constant0._ZN7cutlass13device_kernelINS_4gemm6kernel13GemmUniversalIN4cute5tupleIJiiiiEEENS1_10collective13CollectiveMmaINS1_37MainloopSm90TmaGmmaWarpSpecializedFP8ILi5ENS5_IJNS4_1CILi1EEENSA_ILi2EEESB_EEENS1_32KernelTmaWarpSpecializedPingpongEEENS5_IJNSA_ILi64EEENSA_ILi128EEESH_EEENS_12float_e5m2_tENS5_IJlSB_lEEESJ_SK_NS4_8TiledMMAINS4_8MMA_AtomIJNS4_4SM904GMMA31MMA_64x128x32_F32E5M2E5M2_SS_TNILNSO_7ScaleInE1ELSQ_1EEEEEENS4_6LayoutINS5_IJSB_SB_SB_EEENS5_IJNSA_ILi0EEESV_SV_EEEEENS5_IJNS4_10UnderscoreESY_SY_EEEEENS4_23SM90_TMA_LOAD_MULTICASTENS4_14ComposedLayoutINS4_7SwizzleILi3ELi4ELi3EEENS4_18smem_ptr_flag_bitsILi8EEENST_INS5_IJNSA_ILi8EEESH_EEENS5_IJSH_SB_EEEEEEEvNS4_8identityENS4_13SM90_TMA_LOADES1B_vS1C_EENS_8epilogue10collective6detail29Sm90TmaWarpSpecializedAdapterINS1G_15DefaultEpilogueISJ_SK_SK_NS1F_6thread17LinearCombinationISJ_Li1EffLNS1K_9ScaleType4KindE0ELNS_15FloatRoundStyleE2ESJ_EENS1_15EpilogueDefaultEEEEEvvEEEEvNT_6ParamsE,"a",@progbits
	.sectionflags	@""
	.align	4
.nv.constant0._ZN7cutlass13device_kernelINS_4gemm6kernel13GemmUniversalIN4cute5tupleIJiiiiEEENS1_10collective13CollectiveMmaINS1_37MainloopSm90TmaGmmaWarpSpecializedFP8ILi5ENS5_IJNS4_1CILi1EEENSA_ILi2EEESB_EEENS1_32KernelTmaWarpSpecializedPingpongEEENS5_IJNSA_ILi64EEENSA_ILi128EEESH_EEENS_12float_e5m2_tENS5_IJlSB_lEEESJ_SK_NS4_8TiledMMAINS4_8MMA_AtomIJNS4_4SM904GMMA31MMA_64x128x32_F32E5M2E5M2_SS_TNILNSO_7ScaleInE1ELSQ_1EEEEEENS4_6LayoutINS5_IJSB_SB_SB_EEENS5_IJNSA_ILi0EEESV_SV_EEEEENS5_IJNS4_10UnderscoreESY_SY_EEEEENS4_23SM90_TMA_LOAD_MULTICASTENS4_14ComposedLayoutINS4_7SwizzleILi3ELi4ELi3EEENS4_18smem_ptr_flag_bitsILi8EEENST_INS5_IJNSA_ILi8EEESH_EEENS5_IJSH_SB_EEEEEEEvNS4_8identityENS4_13SM90_TMA_LOADES1B_vS1C_EENS_8epilogue10collective6detail29Sm90TmaWarpSpecializedAdapterINS1G_15DefaultEpilogueISJ_SK_SK_NS1F_6thread17LinearCombinationISJ_Li1EffLNS1K_9ScaleType4KindE0ELNS_15FloatRoundStyleE2ESJ_EENS1_15EpilogueDefaultEEEEEvvEEEEvNT_6ParamsE:
	.zero		1664


//--------------------- SYMBOLS --------------------------

	.type		.nv.reservedSmem.offset0,@object
	.size		.nv.reservedSmem.offset0,0x4
